//
// Generated by NVIDIA NVVM Compiler
//
// Compiler Build ID: CL-36424714
// Cuda compilation tools, release 13.0, V13.0.88
// Based on NVVM 20.0.0
//

.version 9.0
.target sm_100
.address_size 64

	// .globl	_Z18convolution_kernelPhS_ii
// _ZZ18convolution_kernelPhS_iiE12input_shared has been demoted

.visible .entry _Z18convolution_kernelPhS_ii(
	.param .u64 .ptr .align 1 _Z18convolution_kernelPhS_ii_param_0,
	.param .u64 .ptr .align 1 _Z18convolution_kernelPhS_ii_param_1,
	.param .u32 _Z18convolution_kernelPhS_ii_param_2,
	.param .u32 _Z18convolution_kernelPhS_ii_param_3
)
{
	.local .align 16 .b8 	__local_depot0[1024];
	.reg .b64 	%SP;
	.reg .b64 	%SPL;
	.reg .pred 	%p<290>;
	.reg .b16 	%rs<2>;
	.reg .b32 	%r<874>;
	.reg .b64 	%rd<39>;
	// demoted variable
	.shared .align 1 .b8 _ZZ18convolution_kernelPhS_iiE12input_shared[100];
	mov.u64 	%SPL, __local_depot0;
	ld.param.u64 	%rd14, [_Z18convolution_kernelPhS_ii_param_0];
	ld.param.u64 	%rd15, [_Z18convolution_kernelPhS_ii_param_1];
	ld.param.u32 	%r279, [_Z18convolution_kernelPhS_ii_param_2];
	ld.param.u32 	%r283, [_Z18convolution_kernelPhS_ii_param_3];
	cvta.to.global.u64 	%rd1, %rd15;
	cvta.to.global.u64 	%rd2, %rd14;
	add.u64 	%rd3, %SPL, 0;
	mov.u32 	%r284, %tid.x;
	mov.u32 	%r285, %tid.y;
	mov.u32 	%r286, %ctaid.x;
	shl.b32 	%r287, %r286, 3;
	add.s32 	%r1, %r287, %r284;
	mov.u32 	%r288, %ctaid.y;
	shl.b32 	%r289, %r288, 3;
	add.s32 	%r290, %r289, %r285;
	add.s32 	%r292, %r1, -1;
	add.s32 	%r293, %r290, -1;
	setp.ne.s32 	%p6, %r290, 0;
	setp.gt.s32 	%p7, %r1, 0;
	setp.le.s32 	%p8, %r1, %r279;
	and.pred  	%p9, %p7, %p8;
	setp.le.s32 	%p10, %r290, %r283;
	and.pred  	%p11, %p6, %p10;
	and.pred  	%p1, %p9, %p11;
	setp.eq.s32 	%p12, %r290, 0;
	setp.gt.s32 	%p13, %r293, %r283;
	and.pred  	%p2, %p8, %p13;
	setp.gt.s32 	%p14, %r292, %r279;
	and.pred  	%p3, %p14, %p12;
	and.pred  	%p4, %p14, %p10;
	add.s32 	%r294, %r279, -1;
	mul.lo.s32 	%r295, %r283, %r294;
	add.s32 	%r296, %r283, %r295;
	mad.lo.s32 	%r870, %r296, 3, -3;
	mov.u32 	%r297, _ZZ18convolution_kernelPhS_iiE12input_shared;
	mad.lo.s32 	%r298, %r284, 10, %r297;
	add.s32 	%r3, %r298, %r285;
	add.s32 	%r299, %r295, %r293;
	mul.lo.s32 	%r4, %r299, 3;
	mad.lo.s32 	%r300, %r279, 3, -3;
	mul.lo.s32 	%r5, %r300, %r283;
	mul.lo.s32 	%r301, %r283, %r1;
	mad.lo.s32 	%r6, %r301, 3, -3;
	mul.lo.s32 	%r302, %r283, 3;
	mul.lo.s32 	%r7, %r302, %r292;
	add.s32 	%r8, %r302, -3;
	mul.lo.s32 	%r9, %r293, 3;
	or.b32  	%r303, %r284, %r285;
	and.b32  	%r10, %r303, 1016;
	setp.lt.s32 	%p15, %r1, %r279;
	setp.lt.s32 	%p16, %r290, %r283;
	and.pred  	%p5, %p15, %p16;
	add.s32 	%r304, %r301, %r290;
	mul.lo.s32 	%r869, %r304, 3;
	mad.lo.s32 	%r305, %r288, 24, %r7;
	mad.lo.s32 	%r868, %r285, 3, %r305;
	mov.b32 	%r872, 0;
	not.pred 	%p17, %p1;
	not.pred 	%p288, %p5;
	not.pred 	%p28, %p2;
	not.pred 	%p29, %p3;
	not.pred 	%p30, %p4;
$L__BB0_1:
	cvt.s64.s32 	%rd4, %r870;
	@%p17 bra 	$L__BB0_3;
	add.s32 	%r327, %r868, -3;
	cvt.u64.u32 	%rd38, %r327;
	bra.uni 	$L__BB0_17;
$L__BB0_3:
	setp.gt.s32 	%p18, %r1, 0;
	mov.u32 	%r306, %ctaid.y;
	shl.b32 	%r307, %r306, 3;
	mov.u32 	%r308, %tid.y;
	add.s32 	%r309, %r307, %r308;
	setp.ne.s32 	%p19, %r309, 0;
	or.pred  	%p20, %p18, %p19;
	@%p20 bra 	$L__BB0_5;
	cvt.u64.u32 	%rd38, %r872;
	bra.uni 	$L__BB0_17;
$L__BB0_5:
	setp.gt.s32 	%p21, %r1, 0;
	mov.u32 	%r311, %ctaid.y;
	shl.b32 	%r312, %r311, 3;
	mov.u32 	%r313, %tid.y;
	add.s32 	%r314, %r312, %r313;
	setp.gt.s32 	%p22, %r314, %r283;
	or.pred  	%p23, %p21, %p22;
	@%p23 bra 	$L__BB0_7;
	add.s32 	%r326, %r872, %r9;
	cvt.s64.s32 	%rd38, %r326;
	bra.uni 	$L__BB0_17;
$L__BB0_7:
	setp.gt.s32 	%p24, %r1, 0;
	@%p24 bra 	$L__BB0_9;
	add.s32 	%r325, %r8, %r872;
	cvt.s64.s32 	%rd38, %r325;
	bra.uni 	$L__BB0_17;
$L__BB0_9:
	ld.param.u32 	%r867, [_Z18convolution_kernelPhS_ii_param_2];
	setp.gt.s32 	%p25, %r1, %r867;
	mov.u32 	%r316, %ctaid.y;
	shl.b32 	%r317, %r316, 3;
	mov.u32 	%r318, %tid.y;
	add.s32 	%r319, %r317, %r318;
	setp.ne.s32 	%p26, %r319, 0;
	or.pred  	%p27, %p25, %p26;
	@%p27 bra 	$L__BB0_11;
	add.s32 	%r324, %r872, %r7;
	cvt.s64.s32 	%rd38, %r324;
	bra.uni 	$L__BB0_17;
$L__BB0_11:
	@%p28 bra 	$L__BB0_13;
	add.s32 	%r323, %r6, %r872;
	cvt.s64.s32 	%rd38, %r323;
	bra.uni 	$L__BB0_17;
$L__BB0_13:
	@%p29 bra 	$L__BB0_15;
	add.s32 	%r322, %r872, %r5;
	cvt.s64.s32 	%rd38, %r322;
	bra.uni 	$L__BB0_17;
$L__BB0_15:
	mov.u64 	%rd38, %rd4;
	@%p30 bra 	$L__BB0_17;
	add.s32 	%r321, %r872, %r4;
	cvt.s64.s32 	%rd38, %r321;
$L__BB0_17:
	setp.ne.s32 	%p31, %r10, 0;
	add.s64 	%rd17, %rd2, %rd38;
	ld.global.u8 	%rs1, [%rd17];
	st.shared.u8 	[%r3], %rs1;
	bar.sync 	0;
	@%p31 bra 	$L__BB0_274;
	mov.b32 	%r873, 0;
	st.local.v4.u32 	[%rd3], {%r873, %r873, %r873, %r873};
	st.local.v4.u32 	[%rd3+16], {%r873, %r873, %r873, %r873};
	st.local.v4.u32 	[%rd3+32], {%r873, %r873, %r873, %r873};
	st.local.v4.u32 	[%rd3+48], {%r873, %r873, %r873, %r873};
	st.local.v4.u32 	[%rd3+64], {%r873, %r873, %r873, %r873};
	st.local.v4.u32 	[%rd3+80], {%r873, %r873, %r873, %r873};
	st.local.v4.u32 	[%rd3+96], {%r873, %r873, %r873, %r873};
	st.local.v4.u32 	[%rd3+112], {%r873, %r873, %r873, %r873};
	st.local.v4.u32 	[%rd3+128], {%r873, %r873, %r873, %r873};
	st.local.v4.u32 	[%rd3+144], {%r873, %r873, %r873, %r873};
	st.local.v4.u32 	[%rd3+160], {%r873, %r873, %r873, %r873};
	st.local.v4.u32 	[%rd3+176], {%r873, %r873, %r873, %r873};
	st.local.v4.u32 	[%rd3+192], {%r873, %r873, %r873, %r873};
	st.local.v4.u32 	[%rd3+208], {%r873, %r873, %r873, %r873};
	st.local.v4.u32 	[%rd3+224], {%r873, %r873, %r873, %r873};
	st.local.v4.u32 	[%rd3+240], {%r873, %r873, %r873, %r873};
	st.local.v4.u32 	[%rd3+256], {%r873, %r873, %r873, %r873};
	st.local.v4.u32 	[%rd3+272], {%r873, %r873, %r873, %r873};
	st.local.v4.u32 	[%rd3+288], {%r873, %r873, %r873, %r873};
	st.local.v4.u32 	[%rd3+304], {%r873, %r873, %r873, %r873};
	st.local.v4.u32 	[%rd3+320], {%r873, %r873, %r873, %r873};
	st.local.v4.u32 	[%rd3+336], {%r873, %r873, %r873, %r873};
	st.local.v4.u32 	[%rd3+352], {%r873, %r873, %r873, %r873};
	st.local.v4.u32 	[%rd3+368], {%r873, %r873, %r873, %r873};
	st.local.v4.u32 	[%rd3+384], {%r873, %r873, %r873, %r873};
	st.local.v4.u32 	[%rd3+400], {%r873, %r873, %r873, %r873};
	st.local.v4.u32 	[%rd3+416], {%r873, %r873, %r873, %r873};
	st.local.v4.u32 	[%rd3+432], {%r873, %r873, %r873, %r873};
	st.local.v4.u32 	[%rd3+448], {%r873, %r873, %r873, %r873};
	st.local.v4.u32 	[%rd3+464], {%r873, %r873, %r873, %r873};
	st.local.v4.u32 	[%rd3+480], {%r873, %r873, %r873, %r873};
	st.local.v4.u32 	[%rd3+496], {%r873, %r873, %r873, %r873};
	st.local.v4.u32 	[%rd3+512], {%r873, %r873, %r873, %r873};
	st.local.v4.u32 	[%rd3+528], {%r873, %r873, %r873, %r873};
	st.local.v4.u32 	[%rd3+544], {%r873, %r873, %r873, %r873};
	st.local.v4.u32 	[%rd3+560], {%r873, %r873, %r873, %r873};
	st.local.v4.u32 	[%rd3+576], {%r873, %r873, %r873, %r873};
	st.local.v4.u32 	[%rd3+592], {%r873, %r873, %r873, %r873};
	st.local.v4.u32 	[%rd3+608], {%r873, %r873, %r873, %r873};
	st.local.v4.u32 	[%rd3+624], {%r873, %r873, %r873, %r873};
	st.local.v4.u32 	[%rd3+640], {%r873, %r873, %r873, %r873};
	st.local.v4.u32 	[%rd3+656], {%r873, %r873, %r873, %r873};
	st.local.v4.u32 	[%rd3+672], {%r873, %r873, %r873, %r873};
	st.local.v4.u32 	[%rd3+688], {%r873, %r873, %r873, %r873};
	st.local.v4.u32 	[%rd3+704], {%r873, %r873, %r873, %r873};
	st.local.v4.u32 	[%rd3+720], {%r873, %r873, %r873, %r873};
	st.local.v4.u32 	[%rd3+736], {%r873, %r873, %r873, %r873};
	st.local.v4.u32 	[%rd3+752], {%r873, %r873, %r873, %r873};
	st.local.v4.u32 	[%rd3+768], {%r873, %r873, %r873, %r873};
	st.local.v4.u32 	[%rd3+784], {%r873, %r873, %r873, %r873};
	st.local.v4.u32 	[%rd3+800], {%r873, %r873, %r873, %r873};
	st.local.v4.u32 	[%rd3+816], {%r873, %r873, %r873, %r873};
	st.local.v4.u32 	[%rd3+832], {%r873, %r873, %r873, %r873};
	st.local.v4.u32 	[%rd3+848], {%r873, %r873, %r873, %r873};
	st.local.v4.u32 	[%rd3+864], {%r873, %r873, %r873, %r873};
	st.local.v4.u32 	[%rd3+880], {%r873, %r873, %r873, %r873};
	st.local.v4.u32 	[%rd3+896], {%r873, %r873, %r873, %r873};
	st.local.v4.u32 	[%rd3+912], {%r873, %r873, %r873, %r873};
	st.local.v4.u32 	[%rd3+928], {%r873, %r873, %r873, %r873};
	st.local.v4.u32 	[%rd3+944], {%r873, %r873, %r873, %r873};
	st.local.v4.u32 	[%rd3+960], {%r873, %r873, %r873, %r873};
	st.local.v4.u32 	[%rd3+976], {%r873, %r873, %r873, %r873};
	st.local.v4.u32 	[%rd3+992], {%r873, %r873, %r873, %r873};
	st.local.v4.u32 	[%rd3+1008], {%r873, %r873, %r873, %r873};
	ld.shared.u8 	%r329, [%r3];
	mul.wide.u32 	%rd18, %r329, 4;
	add.s64 	%rd19, %rd3, %rd18;
	ld.local.u32 	%r330, [%rd19];
	add.s32 	%r331, %r330, 1;
	st.local.u32 	[%rd19], %r331;
	ld.shared.u8 	%r332, [%r3+1];
	mul.wide.u32 	%rd20, %r332, 4;
	add.s64 	%rd21, %rd3, %rd20;
	ld.local.u32 	%r333, [%rd21];
	add.s32 	%r334, %r333, 1;
	st.local.u32 	[%rd21], %r334;
	ld.shared.u8 	%r335, [%r3+2];
	mul.wide.u32 	%rd22, %r335, 4;
	add.s64 	%rd23, %rd3, %rd22;
	ld.local.u32 	%r336, [%rd23];
	add.s32 	%r337, %r336, 1;
	st.local.u32 	[%rd23], %r337;
	ld.shared.u8 	%r338, [%r3+10];
	mul.wide.u32 	%rd24, %r338, 4;
	add.s64 	%rd25, %rd3, %rd24;
	ld.local.u32 	%r339, [%rd25];
	add.s32 	%r340, %r339, 1;
	st.local.u32 	[%rd25], %r340;
	ld.shared.u8 	%r341, [%r3+11];
	mul.wide.u32 	%rd26, %r341, 4;
	add.s64 	%rd27, %rd3, %rd26;
	ld.local.u32 	%r342, [%rd27];
	add.s32 	%r343, %r342, 1;
	st.local.u32 	[%rd27], %r343;
	ld.shared.u8 	%r344, [%r3+12];
	mul.wide.u32 	%rd28, %r344, 4;
	add.s64 	%rd29, %rd3, %rd28;
	ld.local.u32 	%r345, [%rd29];
	add.s32 	%r346, %r345, 1;
	st.local.u32 	[%rd29], %r346;
	ld.shared.u8 	%r347, [%r3+20];
	mul.wide.u32 	%rd30, %r347, 4;
	add.s64 	%rd31, %rd3, %rd30;
	ld.local.u32 	%r348, [%rd31];
	add.s32 	%r349, %r348, 1;
	st.local.u32 	[%rd31], %r349;
	ld.shared.u8 	%r350, [%r3+21];
	mul.wide.u32 	%rd32, %r350, 4;
	add.s64 	%rd33, %rd3, %rd32;
	ld.local.u32 	%r351, [%rd33];
	add.s32 	%r352, %r351, 1;
	st.local.u32 	[%rd33], %r352;
	ld.shared.u8 	%r353, [%r3+22];
	mul.wide.u32 	%rd34, %r353, 4;
	add.s64 	%rd35, %rd3, %rd34;
	ld.local.u32 	%r354, [%rd35];
	add.s32 	%r355, %r354, 1;
	st.local.u32 	[%rd35], %r355;
	ld.local.u32 	%r18, [%rd3];
	setp.gt.s32 	%p32, %r18, 4;
	@%p32 bra 	$L__BB0_274;
	ld.local.u32 	%r357, [%rd3+4];
	add.s32 	%r19, %r357, %r18;
	setp.gt.s32 	%p33, %r19, 4;
	mov.b32 	%r873, 1;
	@%p33 bra 	$L__BB0_274;
	ld.local.u32 	%r359, [%rd3+8];
	add.s32 	%r20, %r359, %r19;
	setp.gt.s32 	%p34, %r20, 4;
	mov.b32 	%r873, 2;
	@%p34 bra 	$L__BB0_274;
	ld.local.u32 	%r361, [%rd3+12];
	add.s32 	%r21, %r361, %r20;
	setp.gt.s32 	%p35, %r21, 4;
	mov.b32 	%r873, 3;
	@%p35 bra 	$L__BB0_274;
	ld.local.u32 	%r363, [%rd3+16];
	add.s32 	%r22, %r363, %r21;
	setp.gt.s32 	%p36, %r22, 4;
	mov.b32 	%r873, 4;
	@%p36 bra 	$L__BB0_274;
	ld.local.u32 	%r365, [%rd3+20];
	add.s32 	%r23, %r365, %r22;
	setp.gt.s32 	%p37, %r23, 4;
	mov.b32 	%r873, 5;
	@%p37 bra 	$L__BB0_274;
	ld.local.u32 	%r367, [%rd3+24];
	add.s32 	%r24, %r367, %r23;
	setp.gt.s32 	%p38, %r24, 4;
	mov.b32 	%r873, 6;
	@%p38 bra 	$L__BB0_274;
	ld.local.u32 	%r369, [%rd3+28];
	add.s32 	%r25, %r369, %r24;
	setp.gt.s32 	%p39, %r25, 4;
	mov.b32 	%r873, 7;
	@%p39 bra 	$L__BB0_274;
	ld.local.u32 	%r371, [%rd3+32];
	add.s32 	%r26, %r371, %r25;
	setp.gt.s32 	%p40, %r26, 4;
	mov.b32 	%r873, 8;
	@%p40 bra 	$L__BB0_274;
	ld.local.u32 	%r373, [%rd3+36];
	add.s32 	%r27, %r373, %r26;
	setp.gt.s32 	%p41, %r27, 4;
	mov.b32 	%r873, 9;
	@%p41 bra 	$L__BB0_274;
	ld.local.u32 	%r375, [%rd3+40];
	add.s32 	%r28, %r375, %r27;
	setp.gt.s32 	%p42, %r28, 4;
	mov.b32 	%r873, 10;
	@%p42 bra 	$L__BB0_274;
	ld.local.u32 	%r377, [%rd3+44];
	add.s32 	%r29, %r377, %r28;
	setp.gt.s32 	%p43, %r29, 4;
	mov.b32 	%r873, 11;
	@%p43 bra 	$L__BB0_274;
	ld.local.u32 	%r379, [%rd3+48];
	add.s32 	%r30, %r379, %r29;
	setp.gt.s32 	%p44, %r30, 4;
	mov.b32 	%r873, 12;
	@%p44 bra 	$L__BB0_274;
	ld.local.u32 	%r381, [%rd3+52];
	add.s32 	%r31, %r381, %r30;
	setp.gt.s32 	%p45, %r31, 4;
	mov.b32 	%r873, 13;
	@%p45 bra 	$L__BB0_274;
	ld.local.u32 	%r383, [%rd3+56];
	add.s32 	%r32, %r383, %r31;
	setp.gt.s32 	%p46, %r32, 4;
	mov.b32 	%r873, 14;
	@%p46 bra 	$L__BB0_274;
	ld.local.u32 	%r385, [%rd3+60];
	add.s32 	%r33, %r385, %r32;
	setp.gt.s32 	%p47, %r33, 4;
	mov.b32 	%r873, 15;
	@%p47 bra 	$L__BB0_274;
	ld.local.u32 	%r387, [%rd3+64];
	add.s32 	%r34, %r387, %r33;
	setp.gt.s32 	%p48, %r34, 4;
	mov.b32 	%r873, 16;
	@%p48 bra 	$L__BB0_274;
	ld.local.u32 	%r389, [%rd3+68];
	add.s32 	%r35, %r389, %r34;
	setp.gt.s32 	%p49, %r35, 4;
	mov.b32 	%r873, 17;
	@%p49 bra 	$L__BB0_274;
	ld.local.u32 	%r391, [%rd3+72];
	add.s32 	%r36, %r391, %r35;
	setp.gt.s32 	%p50, %r36, 4;
	mov.b32 	%r873, 18;
	@%p50 bra 	$L__BB0_274;
	ld.local.u32 	%r393, [%rd3+76];
	add.s32 	%r37, %r393, %r36;
	setp.gt.s32 	%p51, %r37, 4;
	mov.b32 	%r873, 19;
	@%p51 bra 	$L__BB0_274;
	ld.local.u32 	%r395, [%rd3+80];
	add.s32 	%r38, %r395, %r37;
	setp.gt.s32 	%p52, %r38, 4;
	mov.b32 	%r873, 20;
	@%p52 bra 	$L__BB0_274;
	ld.local.u32 	%r397, [%rd3+84];
	add.s32 	%r39, %r397, %r38;
	setp.gt.s32 	%p53, %r39, 4;
	mov.b32 	%r873, 21;
	@%p53 bra 	$L__BB0_274;
	ld.local.u32 	%r399, [%rd3+88];
	add.s32 	%r40, %r399, %r39;
	setp.gt.s32 	%p54, %r40, 4;
	mov.b32 	%r873, 22;
	@%p54 bra 	$L__BB0_274;
	ld.local.u32 	%r401, [%rd3+92];
	add.s32 	%r41, %r401, %r40;
	setp.gt.s32 	%p55, %r41, 4;
	mov.b32 	%r873, 23;
	@%p55 bra 	$L__BB0_274;
	ld.local.u32 	%r403, [%rd3+96];
	add.s32 	%r42, %r403, %r41;
	setp.gt.s32 	%p56, %r42, 4;
	mov.b32 	%r873, 24;
	@%p56 bra 	$L__BB0_274;
	ld.local.u32 	%r405, [%rd3+100];
	add.s32 	%r43, %r405, %r42;
	setp.gt.s32 	%p57, %r43, 4;
	mov.b32 	%r873, 25;
	@%p57 bra 	$L__BB0_274;
	ld.local.u32 	%r407, [%rd3+104];
	add.s32 	%r44, %r407, %r43;
	setp.gt.s32 	%p58, %r44, 4;
	mov.b32 	%r873, 26;
	@%p58 bra 	$L__BB0_274;
	ld.local.u32 	%r409, [%rd3+108];
	add.s32 	%r45, %r409, %r44;
	setp.gt.s32 	%p59, %r45, 4;
	mov.b32 	%r873, 27;
	@%p59 bra 	$L__BB0_274;
	ld.local.u32 	%r411, [%rd3+112];
	add.s32 	%r46, %r411, %r45;
	setp.gt.s32 	%p60, %r46, 4;
	mov.b32 	%r873, 28;
	@%p60 bra 	$L__BB0_274;
	ld.local.u32 	%r413, [%rd3+116];
	add.s32 	%r47, %r413, %r46;
	setp.gt.s32 	%p61, %r47, 4;
	mov.b32 	%r873, 29;
	@%p61 bra 	$L__BB0_274;
	ld.local.u32 	%r415, [%rd3+120];
	add.s32 	%r48, %r415, %r47;
	setp.gt.s32 	%p62, %r48, 4;
	mov.b32 	%r873, 30;
	@%p62 bra 	$L__BB0_274;
	ld.local.u32 	%r417, [%rd3+124];
	add.s32 	%r49, %r417, %r48;
	setp.gt.s32 	%p63, %r49, 4;
	mov.b32 	%r873, 31;
	@%p63 bra 	$L__BB0_274;
	ld.local.u32 	%r419, [%rd3+128];
	add.s32 	%r50, %r419, %r49;
	setp.gt.s32 	%p64, %r50, 4;
	mov.b32 	%r873, 32;
	@%p64 bra 	$L__BB0_274;
	ld.local.u32 	%r421, [%rd3+132];
	add.s32 	%r51, %r421, %r50;
	setp.gt.s32 	%p65, %r51, 4;
	mov.b32 	%r873, 33;
	@%p65 bra 	$L__BB0_274;
	ld.local.u32 	%r423, [%rd3+136];
	add.s32 	%r52, %r423, %r51;
	setp.gt.s32 	%p66, %r52, 4;
	mov.b32 	%r873, 34;
	@%p66 bra 	$L__BB0_274;
	ld.local.u32 	%r425, [%rd3+140];
	add.s32 	%r53, %r425, %r52;
	setp.gt.s32 	%p67, %r53, 4;
	mov.b32 	%r873, 35;
	@%p67 bra 	$L__BB0_274;
	ld.local.u32 	%r427, [%rd3+144];
	add.s32 	%r54, %r427, %r53;
	setp.gt.s32 	%p68, %r54, 4;
	mov.b32 	%r873, 36;
	@%p68 bra 	$L__BB0_274;
	ld.local.u32 	%r429, [%rd3+148];
	add.s32 	%r55, %r429, %r54;
	setp.gt.s32 	%p69, %r55, 4;
	mov.b32 	%r873, 37;
	@%p69 bra 	$L__BB0_274;
	ld.local.u32 	%r431, [%rd3+152];
	add.s32 	%r56, %r431, %r55;
	setp.gt.s32 	%p70, %r56, 4;
	mov.b32 	%r873, 38;
	@%p70 bra 	$L__BB0_274;
	ld.local.u32 	%r433, [%rd3+156];
	add.s32 	%r57, %r433, %r56;
	setp.gt.s32 	%p71, %r57, 4;
	mov.b32 	%r873, 39;
	@%p71 bra 	$L__BB0_274;
	ld.local.u32 	%r435, [%rd3+160];
	add.s32 	%r58, %r435, %r57;
	setp.gt.s32 	%p72, %r58, 4;
	mov.b32 	%r873, 40;
	@%p72 bra 	$L__BB0_274;
	ld.local.u32 	%r437, [%rd3+164];
	add.s32 	%r59, %r437, %r58;
	setp.gt.s32 	%p73, %r59, 4;
	mov.b32 	%r873, 41;
	@%p73 bra 	$L__BB0_274;
	ld.local.u32 	%r439, [%rd3+168];
	add.s32 	%r60, %r439, %r59;
	setp.gt.s32 	%p74, %r60, 4;
	mov.b32 	%r873, 42;
	@%p74 bra 	$L__BB0_274;
	ld.local.u32 	%r441, [%rd3+172];
	add.s32 	%r61, %r441, %r60;
	setp.gt.s32 	%p75, %r61, 4;
	mov.b32 	%r873, 43;
	@%p75 bra 	$L__BB0_274;
	ld.local.u32 	%r443, [%rd3+176];
	add.s32 	%r62, %r443, %r61;
	setp.gt.s32 	%p76, %r62, 4;
	mov.b32 	%r873, 44;
	@%p76 bra 	$L__BB0_274;
	ld.local.u32 	%r445, [%rd3+180];
	add.s32 	%r63, %r445, %r62;
	setp.gt.s32 	%p77, %r63, 4;
	mov.b32 	%r873, 45;
	@%p77 bra 	$L__BB0_274;
	ld.local.u32 	%r447, [%rd3+184];
	add.s32 	%r64, %r447, %r63;
	setp.gt.s32 	%p78, %r64, 4;
	mov.b32 	%r873, 46;
	@%p78 bra 	$L__BB0_274;
	ld.local.u32 	%r449, [%rd3+188];
	add.s32 	%r65, %r449, %r64;
	setp.gt.s32 	%p79, %r65, 4;
	mov.b32 	%r873, 47;
	@%p79 bra 	$L__BB0_274;
	ld.local.u32 	%r451, [%rd3+192];
	add.s32 	%r66, %r451, %r65;
	setp.gt.s32 	%p80, %r66, 4;
	mov.b32 	%r873, 48;
	@%p80 bra 	$L__BB0_274;
	ld.local.u32 	%r453, [%rd3+196];
	add.s32 	%r67, %r453, %r66;
	setp.gt.s32 	%p81, %r67, 4;
	mov.b32 	%r873, 49;
	@%p81 bra 	$L__BB0_274;
	ld.local.u32 	%r455, [%rd3+200];
	add.s32 	%r68, %r455, %r67;
	setp.gt.s32 	%p82, %r68, 4;
	mov.b32 	%r873, 50;
	@%p82 bra 	$L__BB0_274;
	ld.local.u32 	%r457, [%rd3+204];
	add.s32 	%r69, %r457, %r68;
	setp.gt.s32 	%p83, %r69, 4;
	mov.b32 	%r873, 51;
	@%p83 bra 	$L__BB0_274;
	ld.local.u32 	%r459, [%rd3+208];
	add.s32 	%r70, %r459, %r69;
	setp.gt.s32 	%p84, %r70, 4;
	mov.b32 	%r873, 52;
	@%p84 bra 	$L__BB0_274;
	ld.local.u32 	%r461, [%rd3+212];
	add.s32 	%r71, %r461, %r70;
	setp.gt.s32 	%p85, %r71, 4;
	mov.b32 	%r873, 53;
	@%p85 bra 	$L__BB0_274;
	ld.local.u32 	%r463, [%rd3+216];
	add.s32 	%r72, %r463, %r71;
	setp.gt.s32 	%p86, %r72, 4;
	mov.b32 	%r873, 54;
	@%p86 bra 	$L__BB0_274;
	ld.local.u32 	%r465, [%rd3+220];
	add.s32 	%r73, %r465, %r72;
	setp.gt.s32 	%p87, %r73, 4;
	mov.b32 	%r873, 55;
	@%p87 bra 	$L__BB0_274;
	ld.local.u32 	%r467, [%rd3+224];
	add.s32 	%r74, %r467, %r73;
	setp.gt.s32 	%p88, %r74, 4;
	mov.b32 	%r873, 56;
	@%p88 bra 	$L__BB0_274;
	ld.local.u32 	%r469, [%rd3+228];
	add.s32 	%r75, %r469, %r74;
	setp.gt.s32 	%p89, %r75, 4;
	mov.b32 	%r873, 57;
	@%p89 bra 	$L__BB0_274;
	ld.local.u32 	%r471, [%rd3+232];
	add.s32 	%r76, %r471, %r75;
	setp.gt.s32 	%p90, %r76, 4;
	mov.b32 	%r873, 58;
	@%p90 bra 	$L__BB0_274;
	ld.local.u32 	%r473, [%rd3+236];
	add.s32 	%r77, %r473, %r76;
	setp.gt.s32 	%p91, %r77, 4;
	mov.b32 	%r873, 59;
	@%p91 bra 	$L__BB0_274;
	ld.local.u32 	%r475, [%rd3+240];
	add.s32 	%r78, %r475, %r77;
	setp.gt.s32 	%p92, %r78, 4;
	mov.b32 	%r873, 60;
	@%p92 bra 	$L__BB0_274;
	ld.local.u32 	%r477, [%rd3+244];
	add.s32 	%r79, %r477, %r78;
	setp.gt.s32 	%p93, %r79, 4;
	mov.b32 	%r873, 61;
	@%p93 bra 	$L__BB0_274;
	ld.local.u32 	%r479, [%rd3+248];
	add.s32 	%r80, %r479, %r79;
	setp.gt.s32 	%p94, %r80, 4;
	mov.b32 	%r873, 62;
	@%p94 bra 	$L__BB0_274;
	ld.local.u32 	%r481, [%rd3+252];
	add.s32 	%r81, %r481, %r80;
	setp.gt.s32 	%p95, %r81, 4;
	mov.b32 	%r873, 63;
	@%p95 bra 	$L__BB0_274;
	ld.local.u32 	%r483, [%rd3+256];
	add.s32 	%r82, %r483, %r81;
	setp.gt.s32 	%p96, %r82, 4;
	mov.b32 	%r873, 64;
	@%p96 bra 	$L__BB0_274;
	ld.local.u32 	%r485, [%rd3+260];
	add.s32 	%r83, %r485, %r82;
	setp.gt.s32 	%p97, %r83, 4;
	mov.b32 	%r873, 65;
	@%p97 bra 	$L__BB0_274;
	ld.local.u32 	%r487, [%rd3+264];
	add.s32 	%r84, %r487, %r83;
	setp.gt.s32 	%p98, %r84, 4;
	mov.b32 	%r873, 66;
	@%p98 bra 	$L__BB0_274;
	ld.local.u32 	%r489, [%rd3+268];
	add.s32 	%r85, %r489, %r84;
	setp.gt.s32 	%p99, %r85, 4;
	mov.b32 	%r873, 67;
	@%p99 bra 	$L__BB0_274;
	ld.local.u32 	%r491, [%rd3+272];
	add.s32 	%r86, %r491, %r85;
	setp.gt.s32 	%p100, %r86, 4;
	mov.b32 	%r873, 68;
	@%p100 bra 	$L__BB0_274;
	ld.local.u32 	%r493, [%rd3+276];
	add.s32 	%r87, %r493, %r86;
	setp.gt.s32 	%p101, %r87, 4;
	mov.b32 	%r873, 69;
	@%p101 bra 	$L__BB0_274;
	ld.local.u32 	%r495, [%rd3+280];
	add.s32 	%r88, %r495, %r87;
	setp.gt.s32 	%p102, %r88, 4;
	mov.b32 	%r873, 70;
	@%p102 bra 	$L__BB0_274;
	ld.local.u32 	%r497, [%rd3+284];
	add.s32 	%r89, %r497, %r88;
	setp.gt.s32 	%p103, %r89, 4;
	mov.b32 	%r873, 71;
	@%p103 bra 	$L__BB0_274;
	ld.local.u32 	%r499, [%rd3+288];
	add.s32 	%r90, %r499, %r89;
	setp.gt.s32 	%p104, %r90, 4;
	mov.b32 	%r873, 72;
	@%p104 bra 	$L__BB0_274;
	ld.local.u32 	%r501, [%rd3+292];
	add.s32 	%r91, %r501, %r90;
	setp.gt.s32 	%p105, %r91, 4;
	mov.b32 	%r873, 73;
	@%p105 bra 	$L__BB0_274;
	ld.local.u32 	%r503, [%rd3+296];
	add.s32 	%r92, %r503, %r91;
	setp.gt.s32 	%p106, %r92, 4;
	mov.b32 	%r873, 74;
	@%p106 bra 	$L__BB0_274;
	ld.local.u32 	%r505, [%rd3+300];
	add.s32 	%r93, %r505, %r92;
	setp.gt.s32 	%p107, %r93, 4;
	mov.b32 	%r873, 75;
	@%p107 bra 	$L__BB0_274;
	ld.local.u32 	%r507, [%rd3+304];
	add.s32 	%r94, %r507, %r93;
	setp.gt.s32 	%p108, %r94, 4;
	mov.b32 	%r873, 76;
	@%p108 bra 	$L__BB0_274;
	ld.local.u32 	%r509, [%rd3+308];
	add.s32 	%r95, %r509, %r94;
	setp.gt.s32 	%p109, %r95, 4;
	mov.b32 	%r873, 77;
	@%p109 bra 	$L__BB0_274;
	ld.local.u32 	%r511, [%rd3+312];
	add.s32 	%r96, %r511, %r95;
	setp.gt.s32 	%p110, %r96, 4;
	mov.b32 	%r873, 78;
	@%p110 bra 	$L__BB0_274;
	ld.local.u32 	%r513, [%rd3+316];
	add.s32 	%r97, %r513, %r96;
	setp.gt.s32 	%p111, %r97, 4;
	mov.b32 	%r873, 79;
	@%p111 bra 	$L__BB0_274;
	ld.local.u32 	%r515, [%rd3+320];
	add.s32 	%r98, %r515, %r97;
	setp.gt.s32 	%p112, %r98, 4;
	mov.b32 	%r873, 80;
	@%p112 bra 	$L__BB0_274;
	ld.local.u32 	%r517, [%rd3+324];
	add.s32 	%r99, %r517, %r98;
	setp.gt.s32 	%p113, %r99, 4;
	mov.b32 	%r873, 81;
	@%p113 bra 	$L__BB0_274;
	ld.local.u32 	%r519, [%rd3+328];
	add.s32 	%r100, %r519, %r99;
	setp.gt.s32 	%p114, %r100, 4;
	mov.b32 	%r873, 82;
	@%p114 bra 	$L__BB0_274;
	ld.local.u32 	%r521, [%rd3+332];
	add.s32 	%r101, %r521, %r100;
	setp.gt.s32 	%p115, %r101, 4;
	mov.b32 	%r873, 83;
	@%p115 bra 	$L__BB0_274;
	ld.local.u32 	%r523, [%rd3+336];
	add.s32 	%r102, %r523, %r101;
	setp.gt.s32 	%p116, %r102, 4;
	mov.b32 	%r873, 84;
	@%p116 bra 	$L__BB0_274;
	ld.local.u32 	%r525, [%rd3+340];
	add.s32 	%r103, %r525, %r102;
	setp.gt.s32 	%p117, %r103, 4;
	mov.b32 	%r873, 85;
	@%p117 bra 	$L__BB0_274;
	ld.local.u32 	%r527, [%rd3+344];
	add.s32 	%r104, %r527, %r103;
	setp.gt.s32 	%p118, %r104, 4;
	mov.b32 	%r873, 86;
	@%p118 bra 	$L__BB0_274;
	ld.local.u32 	%r529, [%rd3+348];
	add.s32 	%r105, %r529, %r104;
	setp.gt.s32 	%p119, %r105, 4;
	mov.b32 	%r873, 87;
	@%p119 bra 	$L__BB0_274;
	ld.local.u32 	%r531, [%rd3+352];
	add.s32 	%r106, %r531, %r105;
	setp.gt.s32 	%p120, %r106, 4;
	mov.b32 	%r873, 88;
	@%p120 bra 	$L__BB0_274;
	ld.local.u32 	%r533, [%rd3+356];
	add.s32 	%r107, %r533, %r106;
	setp.gt.s32 	%p121, %r107, 4;
	mov.b32 	%r873, 89;
	@%p121 bra 	$L__BB0_274;
	ld.local.u32 	%r535, [%rd3+360];
	add.s32 	%r108, %r535, %r107;
	setp.gt.s32 	%p122, %r108, 4;
	mov.b32 	%r873, 90;
	@%p122 bra 	$L__BB0_274;
	ld.local.u32 	%r537, [%rd3+364];
	add.s32 	%r109, %r537, %r108;
	setp.gt.s32 	%p123, %r109, 4;
	mov.b32 	%r873, 91;
	@%p123 bra 	$L__BB0_274;
	ld.local.u32 	%r539, [%rd3+368];
	add.s32 	%r110, %r539, %r109;
	setp.gt.s32 	%p124, %r110, 4;
	mov.b32 	%r873, 92;
	@%p124 bra 	$L__BB0_274;
	ld.local.u32 	%r541, [%rd3+372];
	add.s32 	%r111, %r541, %r110;
	setp.gt.s32 	%p125, %r111, 4;
	mov.b32 	%r873, 93;
	@%p125 bra 	$L__BB0_274;
	ld.local.u32 	%r543, [%rd3+376];
	add.s32 	%r112, %r543, %r111;
	setp.gt.s32 	%p126, %r112, 4;
	mov.b32 	%r873, 94;
	@%p126 bra 	$L__BB0_274;
	ld.local.u32 	%r545, [%rd3+380];
	add.s32 	%r113, %r545, %r112;
	setp.gt.s32 	%p127, %r113, 4;
	mov.b32 	%r873, 95;
	@%p127 bra 	$L__BB0_274;
	ld.local.u32 	%r547, [%rd3+384];
	add.s32 	%r114, %r547, %r113;
	setp.gt.s32 	%p128, %r114, 4;
	mov.b32 	%r873, 96;
	@%p128 bra 	$L__BB0_274;
	ld.local.u32 	%r549, [%rd3+388];
	add.s32 	%r115, %r549, %r114;
	setp.gt.s32 	%p129, %r115, 4;
	mov.b32 	%r873, 97;
	@%p129 bra 	$L__BB0_274;
	ld.local.u32 	%r551, [%rd3+392];
	add.s32 	%r116, %r551, %r115;
	setp.gt.s32 	%p130, %r116, 4;
	mov.b32 	%r873, 98;
	@%p130 bra 	$L__BB0_274;
	ld.local.u32 	%r553, [%rd3+396];
	add.s32 	%r117, %r553, %r116;
	setp.gt.s32 	%p131, %r117, 4;
	mov.b32 	%r873, 99;
	@%p131 bra 	$L__BB0_274;
	ld.local.u32 	%r555, [%rd3+400];
	add.s32 	%r118, %r555, %r117;
	setp.gt.s32 	%p132, %r118, 4;
	mov.b32 	%r873, 100;
	@%p132 bra 	$L__BB0_274;
	ld.local.u32 	%r557, [%rd3+404];
	add.s32 	%r119, %r557, %r118;
	setp.gt.s32 	%p133, %r119, 4;
	mov.b32 	%r873, 101;
	@%p133 bra 	$L__BB0_274;
	ld.local.u32 	%r559, [%rd3+408];
	add.s32 	%r120, %r559, %r119;
	setp.gt.s32 	%p134, %r120, 4;
	mov.b32 	%r873, 102;
	@%p134 bra 	$L__BB0_274;
	ld.local.u32 	%r561, [%rd3+412];
	add.s32 	%r121, %r561, %r120;
	setp.gt.s32 	%p135, %r121, 4;
	mov.b32 	%r873, 103;
	@%p135 bra 	$L__BB0_274;
	ld.local.u32 	%r563, [%rd3+416];
	add.s32 	%r122, %r563, %r121;
	setp.gt.s32 	%p136, %r122, 4;
	mov.b32 	%r873, 104;
	@%p136 bra 	$L__BB0_274;
	ld.local.u32 	%r565, [%rd3+420];
	add.s32 	%r123, %r565, %r122;
	setp.gt.s32 	%p137, %r123, 4;
	mov.b32 	%r873, 105;
	@%p137 bra 	$L__BB0_274;
	ld.local.u32 	%r567, [%rd3+424];
	add.s32 	%r124, %r567, %r123;
	setp.gt.s32 	%p138, %r124, 4;
	mov.b32 	%r873, 106;
	@%p138 bra 	$L__BB0_274;
	ld.local.u32 	%r569, [%rd3+428];
	add.s32 	%r125, %r569, %r124;
	setp.gt.s32 	%p139, %r125, 4;
	mov.b32 	%r873, 107;
	@%p139 bra 	$L__BB0_274;
	ld.local.u32 	%r571, [%rd3+432];
	add.s32 	%r126, %r571, %r125;
	setp.gt.s32 	%p140, %r126, 4;
	mov.b32 	%r873, 108;
	@%p140 bra 	$L__BB0_274;
	ld.local.u32 	%r573, [%rd3+436];
	add.s32 	%r127, %r573, %r126;
	setp.gt.s32 	%p141, %r127, 4;
	mov.b32 	%r873, 109;
	@%p141 bra 	$L__BB0_274;
	ld.local.u32 	%r575, [%rd3+440];
	add.s32 	%r128, %r575, %r127;
	setp.gt.s32 	%p142, %r128, 4;
	mov.b32 	%r873, 110;
	@%p142 bra 	$L__BB0_274;
	ld.local.u32 	%r577, [%rd3+444];
	add.s32 	%r129, %r577, %r128;
	setp.gt.s32 	%p143, %r129, 4;
	mov.b32 	%r873, 111;
	@%p143 bra 	$L__BB0_274;
	ld.local.u32 	%r579, [%rd3+448];
	add.s32 	%r130, %r579, %r129;
	setp.gt.s32 	%p144, %r130, 4;
	mov.b32 	%r873, 112;
	@%p144 bra 	$L__BB0_274;
	ld.local.u32 	%r581, [%rd3+452];
	add.s32 	%r131, %r581, %r130;
	setp.gt.s32 	%p145, %r131, 4;
	mov.b32 	%r873, 113;
	@%p145 bra 	$L__BB0_274;
	ld.local.u32 	%r583, [%rd3+456];
	add.s32 	%r132, %r583, %r131;
	setp.gt.s32 	%p146, %r132, 4;
	mov.b32 	%r873, 114;
	@%p146 bra 	$L__BB0_274;
	ld.local.u32 	%r585, [%rd3+460];
	add.s32 	%r133, %r585, %r132;
	setp.gt.s32 	%p147, %r133, 4;
	mov.b32 	%r873, 115;
	@%p147 bra 	$L__BB0_274;
	ld.local.u32 	%r587, [%rd3+464];
	add.s32 	%r134, %r587, %r133;
	setp.gt.s32 	%p148, %r134, 4;
	mov.b32 	%r873, 116;
	@%p148 bra 	$L__BB0_274;
	ld.local.u32 	%r589, [%rd3+468];
	add.s32 	%r135, %r589, %r134;
	setp.gt.s32 	%p149, %r135, 4;
	mov.b32 	%r873, 117;
	@%p149 bra 	$L__BB0_274;
	ld.local.u32 	%r591, [%rd3+472];
	add.s32 	%r136, %r591, %r135;
	setp.gt.s32 	%p150, %r136, 4;
	mov.b32 	%r873, 118;
	@%p150 bra 	$L__BB0_274;
	ld.local.u32 	%r593, [%rd3+476];
	add.s32 	%r137, %r593, %r136;
	setp.gt.s32 	%p151, %r137, 4;
	mov.b32 	%r873, 119;
	@%p151 bra 	$L__BB0_274;
	ld.local.u32 	%r595, [%rd3+480];
	add.s32 	%r138, %r595, %r137;
	setp.gt.s32 	%p152, %r138, 4;
	mov.b32 	%r873, 120;
	@%p152 bra 	$L__BB0_274;
	ld.local.u32 	%r597, [%rd3+484];
	add.s32 	%r139, %r597, %r138;
	setp.gt.s32 	%p153, %r139, 4;
	mov.b32 	%r873, 121;
	@%p153 bra 	$L__BB0_274;
	ld.local.u32 	%r599, [%rd3+488];
	add.s32 	%r140, %r599, %r139;
	setp.gt.s32 	%p154, %r140, 4;
	mov.b32 	%r873, 122;
	@%p154 bra 	$L__BB0_274;
	ld.local.u32 	%r601, [%rd3+492];
	add.s32 	%r141, %r601, %r140;
	setp.gt.s32 	%p155, %r141, 4;
	mov.b32 	%r873, 123;
	@%p155 bra 	$L__BB0_274;
	ld.local.u32 	%r603, [%rd3+496];
	add.s32 	%r142, %r603, %r141;
	setp.gt.s32 	%p156, %r142, 4;
	mov.b32 	%r873, 124;
	@%p156 bra 	$L__BB0_274;
	ld.local.u32 	%r605, [%rd3+500];
	add.s32 	%r143, %r605, %r142;
	setp.gt.s32 	%p157, %r143, 4;
	mov.b32 	%r873, 125;
	@%p157 bra 	$L__BB0_274;
	ld.local.u32 	%r607, [%rd3+504];
	add.s32 	%r144, %r607, %r143;
	setp.gt.s32 	%p158, %r144, 4;
	mov.b32 	%r873, 126;
	@%p158 bra 	$L__BB0_274;
	ld.local.u32 	%r609, [%rd3+508];
	add.s32 	%r145, %r609, %r144;
	setp.gt.s32 	%p159, %r145, 4;
	mov.b32 	%r873, 127;
	@%p159 bra 	$L__BB0_274;
	ld.local.u32 	%r611, [%rd3+512];
	add.s32 	%r146, %r611, %r145;
	setp.gt.s32 	%p160, %r146, 4;
	mov.b32 	%r873, 128;
	@%p160 bra 	$L__BB0_274;
	ld.local.u32 	%r613, [%rd3+516];
	add.s32 	%r147, %r613, %r146;
	setp.gt.s32 	%p161, %r147, 4;
	mov.b32 	%r873, 129;
	@%p161 bra 	$L__BB0_274;
	ld.local.u32 	%r615, [%rd3+520];
	add.s32 	%r148, %r615, %r147;
	setp.gt.s32 	%p162, %r148, 4;
	mov.b32 	%r873, 130;
	@%p162 bra 	$L__BB0_274;
	ld.local.u32 	%r617, [%rd3+524];
	add.s32 	%r149, %r617, %r148;
	setp.gt.s32 	%p163, %r149, 4;
	mov.b32 	%r873, 131;
	@%p163 bra 	$L__BB0_274;
	ld.local.u32 	%r619, [%rd3+528];
	add.s32 	%r150, %r619, %r149;
	setp.gt.s32 	%p164, %r150, 4;
	mov.b32 	%r873, 132;
	@%p164 bra 	$L__BB0_274;
	ld.local.u32 	%r621, [%rd3+532];
	add.s32 	%r151, %r621, %r150;
	setp.gt.s32 	%p165, %r151, 4;
	mov.b32 	%r873, 133;
	@%p165 bra 	$L__BB0_274;
	ld.local.u32 	%r623, [%rd3+536];
	add.s32 	%r152, %r623, %r151;
	setp.gt.s32 	%p166, %r152, 4;
	mov.b32 	%r873, 134;
	@%p166 bra 	$L__BB0_274;
	ld.local.u32 	%r625, [%rd3+540];
	add.s32 	%r153, %r625, %r152;
	setp.gt.s32 	%p167, %r153, 4;
	mov.b32 	%r873, 135;
	@%p167 bra 	$L__BB0_274;
	ld.local.u32 	%r627, [%rd3+544];
	add.s32 	%r154, %r627, %r153;
	setp.gt.s32 	%p168, %r154, 4;
	mov.b32 	%r873, 136;
	@%p168 bra 	$L__BB0_274;
	ld.local.u32 	%r629, [%rd3+548];
	add.s32 	%r155, %r629, %r154;
	setp.gt.s32 	%p169, %r155, 4;
	mov.b32 	%r873, 137;
	@%p169 bra 	$L__BB0_274;
	ld.local.u32 	%r631, [%rd3+552];
	add.s32 	%r156, %r631, %r155;
	setp.gt.s32 	%p170, %r156, 4;
	mov.b32 	%r873, 138;
	@%p170 bra 	$L__BB0_274;
	ld.local.u32 	%r633, [%rd3+556];
	add.s32 	%r157, %r633, %r156;
	setp.gt.s32 	%p171, %r157, 4;
	mov.b32 	%r873, 139;
	@%p171 bra 	$L__BB0_274;
	ld.local.u32 	%r635, [%rd3+560];
	add.s32 	%r158, %r635, %r157;
	setp.gt.s32 	%p172, %r158, 4;
	mov.b32 	%r873, 140;
	@%p172 bra 	$L__BB0_274;
	ld.local.u32 	%r637, [%rd3+564];
	add.s32 	%r159, %r637, %r158;
	setp.gt.s32 	%p173, %r159, 4;
	mov.b32 	%r873, 141;
	@%p173 bra 	$L__BB0_274;
	ld.local.u32 	%r639, [%rd3+568];
	add.s32 	%r160, %r639, %r159;
	setp.gt.s32 	%p174, %r160, 4;
	mov.b32 	%r873, 142;
	@%p174 bra 	$L__BB0_274;
	ld.local.u32 	%r641, [%rd3+572];
	add.s32 	%r161, %r641, %r160;
	setp.gt.s32 	%p175, %r161, 4;
	mov.b32 	%r873, 143;
	@%p175 bra 	$L__BB0_274;
	ld.local.u32 	%r643, [%rd3+576];
	add.s32 	%r162, %r643, %r161;
	setp.gt.s32 	%p176, %r162, 4;
	mov.b32 	%r873, 144;
	@%p176 bra 	$L__BB0_274;
	ld.local.u32 	%r645, [%rd3+580];
	add.s32 	%r163, %r645, %r162;
	setp.gt.s32 	%p177, %r163, 4;
	mov.b32 	%r873, 145;
	@%p177 bra 	$L__BB0_274;
	ld.local.u32 	%r647, [%rd3+584];
	add.s32 	%r164, %r647, %r163;
	setp.gt.s32 	%p178, %r164, 4;
	mov.b32 	%r873, 146;
	@%p178 bra 	$L__BB0_274;
	ld.local.u32 	%r649, [%rd3+588];
	add.s32 	%r165, %r649, %r164;
	setp.gt.s32 	%p179, %r165, 4;
	mov.b32 	%r873, 147;
	@%p179 bra 	$L__BB0_274;
	ld.local.u32 	%r651, [%rd3+592];
	add.s32 	%r166, %r651, %r165;
	setp.gt.s32 	%p180, %r166, 4;
	mov.b32 	%r873, 148;
	@%p180 bra 	$L__BB0_274;
	ld.local.u32 	%r653, [%rd3+596];
	add.s32 	%r167, %r653, %r166;
	setp.gt.s32 	%p181, %r167, 4;
	mov.b32 	%r873, 149;
	@%p181 bra 	$L__BB0_274;
	ld.local.u32 	%r655, [%rd3+600];
	add.s32 	%r168, %r655, %r167;
	setp.gt.s32 	%p182, %r168, 4;
	mov.b32 	%r873, 150;
	@%p182 bra 	$L__BB0_274;
	ld.local.u32 	%r657, [%rd3+604];
	add.s32 	%r169, %r657, %r168;
	setp.gt.s32 	%p183, %r169, 4;
	mov.b32 	%r873, 151;
	@%p183 bra 	$L__BB0_274;
	ld.local.u32 	%r659, [%rd3+608];
	add.s32 	%r170, %r659, %r169;
	setp.gt.s32 	%p184, %r170, 4;
	mov.b32 	%r873, 152;
	@%p184 bra 	$L__BB0_274;
	ld.local.u32 	%r661, [%rd3+612];
	add.s32 	%r171, %r661, %r170;
	setp.gt.s32 	%p185, %r171, 4;
	mov.b32 	%r873, 153;
	@%p185 bra 	$L__BB0_274;
	ld.local.u32 	%r663, [%rd3+616];
	add.s32 	%r172, %r663, %r171;
	setp.gt.s32 	%p186, %r172, 4;
	mov.b32 	%r873, 154;
	@%p186 bra 	$L__BB0_274;
	ld.local.u32 	%r665, [%rd3+620];
	add.s32 	%r173, %r665, %r172;
	setp.gt.s32 	%p187, %r173, 4;
	mov.b32 	%r873, 155;
	@%p187 bra 	$L__BB0_274;
	ld.local.u32 	%r667, [%rd3+624];
	add.s32 	%r174, %r667, %r173;
	setp.gt.s32 	%p188, %r174, 4;
	mov.b32 	%r873, 156;
	@%p188 bra 	$L__BB0_274;
	ld.local.u32 	%r669, [%rd3+628];
	add.s32 	%r175, %r669, %r174;
	setp.gt.s32 	%p189, %r175, 4;
	mov.b32 	%r873, 157;
	@%p189 bra 	$L__BB0_274;
	ld.local.u32 	%r671, [%rd3+632];
	add.s32 	%r176, %r671, %r175;
	setp.gt.s32 	%p190, %r176, 4;
	mov.b32 	%r873, 158;
	@%p190 bra 	$L__BB0_274;
	ld.local.u32 	%r673, [%rd3+636];
	add.s32 	%r177, %r673, %r176;
	setp.gt.s32 	%p191, %r177, 4;
	mov.b32 	%r873, 159;
	@%p191 bra 	$L__BB0_274;
	ld.local.u32 	%r675, [%rd3+640];
	add.s32 	%r178, %r675, %r177;
	setp.gt.s32 	%p192, %r178, 4;
	mov.b32 	%r873, 160;
	@%p192 bra 	$L__BB0_274;
	ld.local.u32 	%r677, [%rd3+644];
	add.s32 	%r179, %r677, %r178;
	setp.gt.s32 	%p193, %r179, 4;
	mov.b32 	%r873, 161;
	@%p193 bra 	$L__BB0_274;
	ld.local.u32 	%r679, [%rd3+648];
	add.s32 	%r180, %r679, %r179;
	setp.gt.s32 	%p194, %r180, 4;
	mov.b32 	%r873, 162;
	@%p194 bra 	$L__BB0_274;
	ld.local.u32 	%r681, [%rd3+652];
	add.s32 	%r181, %r681, %r180;
	setp.gt.s32 	%p195, %r181, 4;
	mov.b32 	%r873, 163;
	@%p195 bra 	$L__BB0_274;
	ld.local.u32 	%r683, [%rd3+656];
	add.s32 	%r182, %r683, %r181;
	setp.gt.s32 	%p196, %r182, 4;
	mov.b32 	%r873, 164;
	@%p196 bra 	$L__BB0_274;
	ld.local.u32 	%r685, [%rd3+660];
	add.s32 	%r183, %r685, %r182;
	setp.gt.s32 	%p197, %r183, 4;
	mov.b32 	%r873, 165;
	@%p197 bra 	$L__BB0_274;
	ld.local.u32 	%r687, [%rd3+664];
	add.s32 	%r184, %r687, %r183;
	setp.gt.s32 	%p198, %r184, 4;
	mov.b32 	%r873, 166;
	@%p198 bra 	$L__BB0_274;
	ld.local.u32 	%r689, [%rd3+668];
	add.s32 	%r185, %r689, %r184;
	setp.gt.s32 	%p199, %r185, 4;
	mov.b32 	%r873, 167;
	@%p199 bra 	$L__BB0_274;
	ld.local.u32 	%r691, [%rd3+672];
	add.s32 	%r186, %r691, %r185;
	setp.gt.s32 	%p200, %r186, 4;
	mov.b32 	%r873, 168;
	@%p200 bra 	$L__BB0_274;
	ld.local.u32 	%r693, [%rd3+676];
	add.s32 	%r187, %r693, %r186;
	setp.gt.s32 	%p201, %r187, 4;
	mov.b32 	%r873, 169;
	@%p201 bra 	$L__BB0_274;
	ld.local.u32 	%r695, [%rd3+680];
	add.s32 	%r188, %r695, %r187;
	setp.gt.s32 	%p202, %r188, 4;
	mov.b32 	%r873, 170;
	@%p202 bra 	$L__BB0_274;
	ld.local.u32 	%r697, [%rd3+684];
	add.s32 	%r189, %r697, %r188;
	setp.gt.s32 	%p203, %r189, 4;
	mov.b32 	%r873, 171;
	@%p203 bra 	$L__BB0_274;
	ld.local.u32 	%r699, [%rd3+688];
	add.s32 	%r190, %r699, %r189;
	setp.gt.s32 	%p204, %r190, 4;
	mov.b32 	%r873, 172;
	@%p204 bra 	$L__BB0_274;
	ld.local.u32 	%r701, [%rd3+692];
	add.s32 	%r191, %r701, %r190;
	setp.gt.s32 	%p205, %r191, 4;
	mov.b32 	%r873, 173;
	@%p205 bra 	$L__BB0_274;
	ld.local.u32 	%r703, [%rd3+696];
	add.s32 	%r192, %r703, %r191;
	setp.gt.s32 	%p206, %r192, 4;
	mov.b32 	%r873, 174;
	@%p206 bra 	$L__BB0_274;
	ld.local.u32 	%r705, [%rd3+700];
	add.s32 	%r193, %r705, %r192;
	setp.gt.s32 	%p207, %r193, 4;
	mov.b32 	%r873, 175;
	@%p207 bra 	$L__BB0_274;
	ld.local.u32 	%r707, [%rd3+704];
	add.s32 	%r194, %r707, %r193;
	setp.gt.s32 	%p208, %r194, 4;
	mov.b32 	%r873, 176;
	@%p208 bra 	$L__BB0_274;
	ld.local.u32 	%r709, [%rd3+708];
	add.s32 	%r195, %r709, %r194;
	setp.gt.s32 	%p209, %r195, 4;
	mov.b32 	%r873, 177;
	@%p209 bra 	$L__BB0_274;
	ld.local.u32 	%r711, [%rd3+712];
	add.s32 	%r196, %r711, %r195;
	setp.gt.s32 	%p210, %r196, 4;
	mov.b32 	%r873, 178;
	@%p210 bra 	$L__BB0_274;
	ld.local.u32 	%r713, [%rd3+716];
	add.s32 	%r197, %r713, %r196;
	setp.gt.s32 	%p211, %r197, 4;
	mov.b32 	%r873, 179;
	@%p211 bra 	$L__BB0_274;
	ld.local.u32 	%r715, [%rd3+720];
	add.s32 	%r198, %r715, %r197;
	setp.gt.s32 	%p212, %r198, 4;
	mov.b32 	%r873, 180;
	@%p212 bra 	$L__BB0_274;
	ld.local.u32 	%r717, [%rd3+724];
	add.s32 	%r199, %r717, %r198;
	setp.gt.s32 	%p213, %r199, 4;
	mov.b32 	%r873, 181;
	@%p213 bra 	$L__BB0_274;
	ld.local.u32 	%r719, [%rd3+728];
	add.s32 	%r200, %r719, %r199;
	setp.gt.s32 	%p214, %r200, 4;
	mov.b32 	%r873, 182;
	@%p214 bra 	$L__BB0_274;
	ld.local.u32 	%r721, [%rd3+732];
	add.s32 	%r201, %r721, %r200;
	setp.gt.s32 	%p215, %r201, 4;
	mov.b32 	%r873, 183;
	@%p215 bra 	$L__BB0_274;
	ld.local.u32 	%r723, [%rd3+736];
	add.s32 	%r202, %r723, %r201;
	setp.gt.s32 	%p216, %r202, 4;
	mov.b32 	%r873, 184;
	@%p216 bra 	$L__BB0_274;
	ld.local.u32 	%r725, [%rd3+740];
	add.s32 	%r203, %r725, %r202;
	setp.gt.s32 	%p217, %r203, 4;
	mov.b32 	%r873, 185;
	@%p217 bra 	$L__BB0_274;
	ld.local.u32 	%r727, [%rd3+744];
	add.s32 	%r204, %r727, %r203;
	setp.gt.s32 	%p218, %r204, 4;
	mov.b32 	%r873, 186;
	@%p218 bra 	$L__BB0_274;
	ld.local.u32 	%r729, [%rd3+748];
	add.s32 	%r205, %r729, %r204;
	setp.gt.s32 	%p219, %r205, 4;
	mov.b32 	%r873, 187;
	@%p219 bra 	$L__BB0_274;
	ld.local.u32 	%r731, [%rd3+752];
	add.s32 	%r206, %r731, %r205;
	setp.gt.s32 	%p220, %r206, 4;
	mov.b32 	%r873, 188;
	@%p220 bra 	$L__BB0_274;
	ld.local.u32 	%r733, [%rd3+756];
	add.s32 	%r207, %r733, %r206;
	setp.gt.s32 	%p221, %r207, 4;
	mov.b32 	%r873, 189;
	@%p221 bra 	$L__BB0_274;
	ld.local.u32 	%r735, [%rd3+760];
	add.s32 	%r208, %r735, %r207;
	setp.gt.s32 	%p222, %r208, 4;
	mov.b32 	%r873, 190;
	@%p222 bra 	$L__BB0_274;
	ld.local.u32 	%r737, [%rd3+764];
	add.s32 	%r209, %r737, %r208;
	setp.gt.s32 	%p223, %r209, 4;
	mov.b32 	%r873, 191;
	@%p223 bra 	$L__BB0_274;
	ld.local.u32 	%r739, [%rd3+768];
	add.s32 	%r210, %r739, %r209;
	setp.gt.s32 	%p224, %r210, 4;
	mov.b32 	%r873, 192;
	@%p224 bra 	$L__BB0_274;
	ld.local.u32 	%r741, [%rd3+772];
	add.s32 	%r211, %r741, %r210;
	setp.gt.s32 	%p225, %r211, 4;
	mov.b32 	%r873, 193;
	@%p225 bra 	$L__BB0_274;
	ld.local.u32 	%r743, [%rd3+776];
	add.s32 	%r212, %r743, %r211;
	setp.gt.s32 	%p226, %r212, 4;
	mov.b32 	%r873, 194;
	@%p226 bra 	$L__BB0_274;
	ld.local.u32 	%r745, [%rd3+780];
	add.s32 	%r213, %r745, %r212;
	setp.gt.s32 	%p227, %r213, 4;
	mov.b32 	%r873, 195;
	@%p227 bra 	$L__BB0_274;
	ld.local.u32 	%r747, [%rd3+784];
	add.s32 	%r214, %r747, %r213;
	setp.gt.s32 	%p228, %r214, 4;
	mov.b32 	%r873, 196;
	@%p228 bra 	$L__BB0_274;
	ld.local.u32 	%r749, [%rd3+788];
	add.s32 	%r215, %r749, %r214;
	setp.gt.s32 	%p229, %r215, 4;
	mov.b32 	%r873, 197;
	@%p229 bra 	$L__BB0_274;
	ld.local.u32 	%r751, [%rd3+792];
	add.s32 	%r216, %r751, %r215;
	setp.gt.s32 	%p230, %r216, 4;
	mov.b32 	%r873, 198;
	@%p230 bra 	$L__BB0_274;
	ld.local.u32 	%r753, [%rd3+796];
	add.s32 	%r217, %r753, %r216;
	setp.gt.s32 	%p231, %r217, 4;
	mov.b32 	%r873, 199;
	@%p231 bra 	$L__BB0_274;
	ld.local.u32 	%r755, [%rd3+800];
	add.s32 	%r218, %r755, %r217;
	setp.gt.s32 	%p232, %r218, 4;
	mov.b32 	%r873, 200;
	@%p232 bra 	$L__BB0_274;
	ld.local.u32 	%r757, [%rd3+804];
	add.s32 	%r219, %r757, %r218;
	setp.gt.s32 	%p233, %r219, 4;
	mov.b32 	%r873, 201;
	@%p233 bra 	$L__BB0_274;
	ld.local.u32 	%r759, [%rd3+808];
	add.s32 	%r220, %r759, %r219;
	setp.gt.s32 	%p234, %r220, 4;
	mov.b32 	%r873, 202;
	@%p234 bra 	$L__BB0_274;
	ld.local.u32 	%r761, [%rd3+812];
	add.s32 	%r221, %r761, %r220;
	setp.gt.s32 	%p235, %r221, 4;
	mov.b32 	%r873, 203;
	@%p235 bra 	$L__BB0_274;
	ld.local.u32 	%r763, [%rd3+816];
	add.s32 	%r222, %r763, %r221;
	setp.gt.s32 	%p236, %r222, 4;
	mov.b32 	%r873, 204;
	@%p236 bra 	$L__BB0_274;
	ld.local.u32 	%r765, [%rd3+820];
	add.s32 	%r223, %r765, %r222;
	setp.gt.s32 	%p237, %r223, 4;
	mov.b32 	%r873, 205;
	@%p237 bra 	$L__BB0_274;
	ld.local.u32 	%r767, [%rd3+824];
	add.s32 	%r224, %r767, %r223;
	setp.gt.s32 	%p238, %r224, 4;
	mov.b32 	%r873, 206;
	@%p238 bra 	$L__BB0_274;
	ld.local.u32 	%r769, [%rd3+828];
	add.s32 	%r225, %r769, %r224;
	setp.gt.s32 	%p239, %r225, 4;
	mov.b32 	%r873, 207;
	@%p239 bra 	$L__BB0_274;
	ld.local.u32 	%r771, [%rd3+832];
	add.s32 	%r226, %r771, %r225;
	setp.gt.s32 	%p240, %r226, 4;
	mov.b32 	%r873, 208;
	@%p240 bra 	$L__BB0_274;
	ld.local.u32 	%r773, [%rd3+836];
	add.s32 	%r227, %r773, %r226;
	setp.gt.s32 	%p241, %r227, 4;
	mov.b32 	%r873, 209;
	@%p241 bra 	$L__BB0_274;
	ld.local.u32 	%r775, [%rd3+840];
	add.s32 	%r228, %r775, %r227;
	setp.gt.s32 	%p242, %r228, 4;
	mov.b32 	%r873, 210;
	@%p242 bra 	$L__BB0_274;
	ld.local.u32 	%r777, [%rd3+844];
	add.s32 	%r229, %r777, %r228;
	setp.gt.s32 	%p243, %r229, 4;
	mov.b32 	%r873, 211;
	@%p243 bra 	$L__BB0_274;
	ld.local.u32 	%r779, [%rd3+848];
	add.s32 	%r230, %r779, %r229;
	setp.gt.s32 	%p244, %r230, 4;
	mov.b32 	%r873, 212;
	@%p244 bra 	$L__BB0_274;
	ld.local.u32 	%r781, [%rd3+852];
	add.s32 	%r231, %r781, %r230;
	setp.gt.s32 	%p245, %r231, 4;
	mov.b32 	%r873, 213;
	@%p245 bra 	$L__BB0_274;
	ld.local.u32 	%r783, [%rd3+856];
	add.s32 	%r232, %r783, %r231;
	setp.gt.s32 	%p246, %r232, 4;
	mov.b32 	%r873, 214;
	@%p246 bra 	$L__BB0_274;
	ld.local.u32 	%r785, [%rd3+860];
	add.s32 	%r233, %r785, %r232;
	setp.gt.s32 	%p247, %r233, 4;
	mov.b32 	%r873, 215;
	@%p247 bra 	$L__BB0_274;
	ld.local.u32 	%r787, [%rd3+864];
	add.s32 	%r234, %r787, %r233;
	setp.gt.s32 	%p248, %r234, 4;
	mov.b32 	%r873, 216;
	@%p248 bra 	$L__BB0_274;
	ld.local.u32 	%r789, [%rd3+868];
	add.s32 	%r235, %r789, %r234;
	setp.gt.s32 	%p249, %r235, 4;
	mov.b32 	%r873, 217;
	@%p249 bra 	$L__BB0_274;
	ld.local.u32 	%r791, [%rd3+872];
	add.s32 	%r236, %r791, %r235;
	setp.gt.s32 	%p250, %r236, 4;
	mov.b32 	%r873, 218;
	@%p250 bra 	$L__BB0_274;
	ld.local.u32 	%r793, [%rd3+876];
	add.s32 	%r237, %r793, %r236;
	setp.gt.s32 	%p251, %r237, 4;
	mov.b32 	%r873, 219;
	@%p251 bra 	$L__BB0_274;
	ld.local.u32 	%r795, [%rd3+880];
	add.s32 	%r238, %r795, %r237;
	setp.gt.s32 	%p252, %r238, 4;
	mov.b32 	%r873, 220;
	@%p252 bra 	$L__BB0_274;
	ld.local.u32 	%r797, [%rd3+884];
	add.s32 	%r239, %r797, %r238;
	setp.gt.s32 	%p253, %r239, 4;
	mov.b32 	%r873, 221;
	@%p253 bra 	$L__BB0_274;
	ld.local.u32 	%r799, [%rd3+888];
	add.s32 	%r240, %r799, %r239;
	setp.gt.s32 	%p254, %r240, 4;
	mov.b32 	%r873, 222;
	@%p254 bra 	$L__BB0_274;
	ld.local.u32 	%r801, [%rd3+892];
	add.s32 	%r241, %r801, %r240;
	setp.gt.s32 	%p255, %r241, 4;
	mov.b32 	%r873, 223;
	@%p255 bra 	$L__BB0_274;
	ld.local.u32 	%r803, [%rd3+896];
	add.s32 	%r242, %r803, %r241;
	setp.gt.s32 	%p256, %r242, 4;
	mov.b32 	%r873, 224;
	@%p256 bra 	$L__BB0_274;
	ld.local.u32 	%r805, [%rd3+900];
	add.s32 	%r243, %r805, %r242;
	setp.gt.s32 	%p257, %r243, 4;
	mov.b32 	%r873, 225;
	@%p257 bra 	$L__BB0_274;
	ld.local.u32 	%r807, [%rd3+904];
	add.s32 	%r244, %r807, %r243;
	setp.gt.s32 	%p258, %r244, 4;
	mov.b32 	%r873, 226;
	@%p258 bra 	$L__BB0_274;
	ld.local.u32 	%r809, [%rd3+908];
	add.s32 	%r245, %r809, %r244;
	setp.gt.s32 	%p259, %r245, 4;
	mov.b32 	%r873, 227;
	@%p259 bra 	$L__BB0_274;
	ld.local.u32 	%r811, [%rd3+912];
	add.s32 	%r246, %r811, %r245;
	setp.gt.s32 	%p260, %r246, 4;
	mov.b32 	%r873, 228;
	@%p260 bra 	$L__BB0_274;
	ld.local.u32 	%r813, [%rd3+916];
	add.s32 	%r247, %r813, %r246;
	setp.gt.s32 	%p261, %r247, 4;
	mov.b32 	%r873, 229;
	@%p261 bra 	$L__BB0_274;
	ld.local.u32 	%r815, [%rd3+920];
	add.s32 	%r248, %r815, %r247;
	setp.gt.s32 	%p262, %r248, 4;
	mov.b32 	%r873, 230;
	@%p262 bra 	$L__BB0_274;
	ld.local.u32 	%r817, [%rd3+924];
	add.s32 	%r249, %r817, %r248;
	setp.gt.s32 	%p263, %r249, 4;
	mov.b32 	%r873, 231;
	@%p263 bra 	$L__BB0_274;
	ld.local.u32 	%r819, [%rd3+928];
	add.s32 	%r250, %r819, %r249;
	setp.gt.s32 	%p264, %r250, 4;
	mov.b32 	%r873, 232;
	@%p264 bra 	$L__BB0_274;
	ld.local.u32 	%r821, [%rd3+932];
	add.s32 	%r251, %r821, %r250;
	setp.gt.s32 	%p265, %r251, 4;
	mov.b32 	%r873, 233;
	@%p265 bra 	$L__BB0_274;
	ld.local.u32 	%r823, [%rd3+936];
	add.s32 	%r252, %r823, %r251;
	setp.gt.s32 	%p266, %r252, 4;
	mov.b32 	%r873, 234;
	@%p266 bra 	$L__BB0_274;
	ld.local.u32 	%r825, [%rd3+940];
	add.s32 	%r253, %r825, %r252;
	setp.gt.s32 	%p267, %r253, 4;
	mov.b32 	%r873, 235;
	@%p267 bra 	$L__BB0_274;
	ld.local.u32 	%r827, [%rd3+944];
	add.s32 	%r254, %r827, %r253;
	setp.gt.s32 	%p268, %r254, 4;
	mov.b32 	%r873, 236;
	@%p268 bra 	$L__BB0_274;
	ld.local.u32 	%r829, [%rd3+948];
	add.s32 	%r255, %r829, %r254;
	setp.gt.s32 	%p269, %r255, 4;
	mov.b32 	%r873, 237;
	@%p269 bra 	$L__BB0_274;
	ld.local.u32 	%r831, [%rd3+952];
	add.s32 	%r256, %r831, %r255;
	setp.gt.s32 	%p270, %r256, 4;
	mov.b32 	%r873, 238;
	@%p270 bra 	$L__BB0_274;
	ld.local.u32 	%r833, [%rd3+956];
	add.s32 	%r257, %r833, %r256;
	setp.gt.s32 	%p271, %r257, 4;
	mov.b32 	%r873, 239;
	@%p271 bra 	$L__BB0_274;
	ld.local.u32 	%r835, [%rd3+960];
	add.s32 	%r258, %r835, %r257;
	setp.gt.s32 	%p272, %r258, 4;
	mov.b32 	%r873, 240;
	@%p272 bra 	$L__BB0_274;
	ld.local.u32 	%r837, [%rd3+964];
	add.s32 	%r259, %r837, %r258;
	setp.gt.s32 	%p273, %r259, 4;
	mov.b32 	%r873, 241;
	@%p273 bra 	$L__BB0_274;
	ld.local.u32 	%r839, [%rd3+968];
	add.s32 	%r260, %r839, %r259;
	setp.gt.s32 	%p274, %r260, 4;
	mov.b32 	%r873, 242;
	@%p274 bra 	$L__BB0_274;
	ld.local.u32 	%r841, [%rd3+972];
	add.s32 	%r261, %r841, %r260;
	setp.gt.s32 	%p275, %r261, 4;
	mov.b32 	%r873, 243;
	@%p275 bra 	$L__BB0_274;
	ld.local.u32 	%r843, [%rd3+976];
	add.s32 	%r262, %r843, %r261;
	setp.gt.s32 	%p276, %r262, 4;
	mov.b32 	%r873, 244;
	@%p276 bra 	$L__BB0_274;
	ld.local.u32 	%r845, [%rd3+980];
	add.s32 	%r263, %r845, %r262;
	setp.gt.s32 	%p277, %r263, 4;
	mov.b32 	%r873, 245;
	@%p277 bra 	$L__BB0_274;
	ld.local.u32 	%r847, [%rd3+984];
	add.s32 	%r264, %r847, %r263;
	setp.gt.s32 	%p278, %r264, 4;
	mov.b32 	%r873, 246;
	@%p278 bra 	$L__BB0_274;
	ld.local.u32 	%r849, [%rd3+988];
	add.s32 	%r265, %r849, %r264;
	setp.gt.s32 	%p279, %r265, 4;
	mov.b32 	%r873, 247;
	@%p279 bra 	$L__BB0_274;
	ld.local.u32 	%r851, [%rd3+992];
	add.s32 	%r266, %r851, %r265;
	setp.gt.s32 	%p280, %r266, 4;
	mov.b32 	%r873, 248;
	@%p280 bra 	$L__BB0_274;
	ld.local.u32 	%r853, [%rd3+996];
	add.s32 	%r267, %r853, %r266;
	setp.gt.s32 	%p281, %r267, 4;
	mov.b32 	%r873, 249;
	@%p281 bra 	$L__BB0_274;
	ld.local.u32 	%r855, [%rd3+1000];
	add.s32 	%r268, %r855, %r267;
	setp.gt.s32 	%p282, %r268, 4;
	mov.b32 	%r873, 250;
	@%p282 bra 	$L__BB0_274;
	ld.local.u32 	%r857, [%rd3+1004];
	add.s32 	%r269, %r857, %r268;
	setp.gt.s32 	%p283, %r269, 4;
	mov.b32 	%r873, 251;
	@%p283 bra 	$L__BB0_274;
	ld.local.u32 	%r859, [%rd3+1008];
	add.s32 	%r270, %r859, %r269;
	setp.gt.s32 	%p284, %r270, 4;
	mov.b32 	%r873, 252;
	@%p284 bra 	$L__BB0_274;
	ld.local.u32 	%r861, [%rd3+1012];
	add.s32 	%r271, %r861, %r270;
	setp.gt.s32 	%p285, %r271, 4;
	mov.b32 	%r860, 253;
	mov.u32 	%r873, %r860;
	@%p285 bra 	$L__BB0_274;
	ld.local.u32 	%r863, [%rd3+1016];
	add.s32 	%r272, %r863, %r271;
	setp.gt.s32 	%p286, %r272, 4;
	mov.b32 	%r862, 254;
	mov.u32 	%r873, %r862;
	@%p286 bra 	$L__BB0_274;
	ld.local.u32 	%r864, [%rd3+1020];
	add.s32 	%r865, %r864, %r272;
	setp.gt.s32 	%p287, %r865, 4;
	selp.b32 	%r273, 255, 256, %p287;
	mov.u32 	%r873, %r273;
$L__BB0_274:
	@%p288 bra 	$L__BB0_276;
	cvt.s64.s32 	%rd36, %r869;
	add.s64 	%rd37, %rd1, %rd36;
	st.global.u8 	[%rd37], %r873;
$L__BB0_276:
	cvt.u32.u64 	%r866, %rd4;
	bar.sync 	0;
	add.s32 	%r872, %r872, 1;
	add.s32 	%r870, %r866, 1;
	add.s32 	%r869, %r869, 1;
	add.s32 	%r868, %r868, 1;
	setp.ne.s32 	%p289, %r872, 3;
	@%p289 bra 	$L__BB0_1;
	ret;

}


// ===== COMPILED SASS (sm_100) =====

	.target	sm_100

	.elftype	@"ET_EXEC"


//--------------------- .note.nv.tkinfo           --------------------------
	.section	.note.nv.tkinfo,"",@"SHT_NOTE"
	.sectionflags	@"SHF_NOTE_NV_TKINFO"
	.tkinfo
        /*0018*/ 	.word	0x00000002
        /*0030*/ 	.string	""
        /*0030*/ 	.string	"ptxas"
        /*0030*/ 	.string	"Cuda compilation tools, release 13.0, V13.0.88"
        /*0030*/ 	.string	"Build cuda_13.0.r13.0/compiler.36424714_0"
        /*0030*/ 	.string	"-arch sm_100 -m 64 "



//--------------------- .note.nv.cuinfo           --------------------------
	.section	.note.nv.cuinfo,"",@"SHT_NOTE"
	.sectionflags	@"SHF_NOTE_NV_CUINFO"
        /*0018*/ 	.short	0x0002
        /*001a*/ 	.short	0x0064
        /*001c*/ 	.short	0x0082
	.zero		2


//--------------------- .nv.info                  --------------------------
	.section	.nv.info,"",@"SHT_CUDA_INFO"
	.align	4


	//----- nvinfo : EIATTR_REGCOUNT
	.align		4
        /*0000*/ 	.byte	0x04, 0x2f
        /*0002*/ 	.short	(.L_1 - .L_0)
	.align		4
.L_0:
        /*0004*/ 	.word	index@(_Z18convolution_kernelPhS_ii)
        /*0008*/ 	.word	0x0000001e


	//----- nvinfo : EIATTR_FRAME_SIZE
	.align		4
.L_1:
        /*000c*/ 	.byte	0x04, 0x11
        /*000e*/ 	.short	(.L_3 - .L_2)
	.align		4
.L_2:
        /*0010*/ 	.word	index@(_Z18convolution_kernelPhS_ii)
        /*0014*/ 	.word	0x00000400


	//----- nvinfo : EIATTR_MIN_STACK_SIZE
	.align		4
.L_3:
        /*0018*/ 	.byte	0x04, 0x12
        /*001a*/ 	.short	(.L_5 - .L_4)
	.align		4
.L_4:
        /*001c*/ 	.word	index@(_Z18convolution_kernelPhS_ii)
        /*0020*/ 	.word	0x00000400
.L_5:


//--------------------- .nv.compat                --------------------------
	.section	.nv.compat,"",@"SHT_CUDA_COMPAT_INFO"
	.align	4
        /*0000*/ 	.byte	0x02, 0x09, 0x00, 0x00, 0x02, 0x02, 0x01, 0x00, 0x02, 0x05, 0x05, 0x00, 0x03, 0x07, 0x01, 0x01
        /*0010*/ 	.byte	0x02, 0x03, 0x00, 0x00, 0x02, 0x06, 0x01, 0x00, 0x04, 0x0b, 0x08, 0x00, 0x09, 0x00, 0x00, 0x00
        /*0020*/ 	.byte	0x00, 0x00, 0x00, 0x00


//--------------------- .nv.info._Z18convolution_kernelPhS_ii --------------------------
	.section	.nv.info._Z18convolution_kernelPhS_ii,"",@"SHT_CUDA_INFO"
	.sectionflags	@""
	.align	4


	//----- nvinfo : EIATTR_CUDA_API_VERSION
	.align		4
        /*0000*/ 	.byte	0x04, 0x37
        /*0002*/ 	.short	(.L_7 - .L_6)
.L_6:
        /*0004*/ 	.word	0x00000082


	//----- nvinfo : EIATTR_KPARAM_INFO
	.align		4
.L_7:
        /*0008*/ 	.byte	0x04, 0x17
        /*000a*/ 	.short	(.L_9 - .L_8)
.L_8:
        /*000c*/ 	.word	0x00000000
        /*0010*/ 	.short	0x0003
        /*0012*/ 	.short	0x0014
        /*0014*/ 	.byte	0x00, 0xf0, 0x11, 0x00


	//----- nvinfo : EIATTR_KPARAM_INFO
	.align		4
.L_9:
        /*0018*/ 	.byte	0x04, 0x17
        /*001a*/ 	.short	(.L_11 - .L_10)
.L_10:
        /*001c*/ 	.word	0x00000000
        /*0020*/ 	.short	0x0002
        /*0022*/ 	.short	0x0010
        /*0024*/ 	.byte	0x00, 0xf0, 0x11, 0x00


	//----- nvinfo : EIATTR_KPARAM_INFO
	.align		4
.L_11:
        /*0028*/ 	.byte	0x04, 0x17
        /*002a*/ 	.short	(.L_13 - .L_12)
.L_12:
        /*002c*/ 	.word	0x00000000
        /*0030*/ 	.short	0x0001
        /*0032*/ 	.short	0x0008
        /*0034*/ 	.byte	0x00, 0xf5, 0x21, 0x00


	//----- nvinfo : EIATTR_KPARAM_INFO
	.align		4
.L_13:
        /*0038*/ 	.byte	0x04, 0x17
        /*003a*/ 	.short	(.L_15 - .L_14)
.L_14:
        /*003c*/ 	.word	0x00000000
        /*0040*/ 	.short	0x0000
        /*0042*/ 	.short	0x0000
        /*0044*/ 	.byte	0x00, 0xf5, 0x21, 0x00


	//----- nvinfo : EIATTR_SPARSE_MMA_MASK
	.align		4
.L_15:
        /*0048*/ 	.byte	0x03, 0x50
        /*004a*/ 	.short	0x0000


	//----- nvinfo : EIATTR_MAXREG_COUNT
	.align		4
        /*004c*/ 	.byte	0x03, 0x1b
        /*004e*/ 	.short	0x00ff


	//----- nvinfo : EIATTR_NUM_BARRIERS
	.align		4
        /*0050*/ 	.byte	0x02, 0x4c
        /*0052*/ 	.byte	0x01
	.zero		1


	//----- nvinfo : EIATTR_MERCURY_ISA_VERSION
	.align		4
        /*0054*/ 	.byte	0x03, 0x5f
        /*0056*/ 	.short	0x0101


	//----- nvinfo : EIATTR_VRC_CTA_INIT_COUNT
	.align		4
        /*0058*/ 	.byte	0x02, 0x4a
	.zero		1
	.zero		1


	//----- nvinfo : EIATTR_EXIT_INSTR_OFFSETS
	.align		4
        /*005c*/ 	.byte	0x04, 0x1c
        /*005e*/ 	.short	(.L_17 - .L_16)


	//   ....[0]....
.L_16:
        /*0060*/ 	.word	0x00005150


	//----- nvinfo : EIATTR_CRS_STACK_SIZE
	.align		4
.L_17:
        /*0064*/ 	.byte	0x04, 0x1e
        /*0066*/ 	.short	(.L_19 - .L_18)
.L_18:
        /*0068*/ 	.word	0x00000000


	//----- nvinfo : EIATTR_CBANK_PARAM_SIZE
	.align		4
.L_19:
        /*006c*/ 	.byte	0x03, 0x19
        /*006e*/ 	.short	0x0018


	//----- nvinfo : EIATTR_PARAM_CBANK
	.align		4
        /*0070*/ 	.byte	0x04, 0x0a
        /*0072*/ 	.short	(.L_21 - .L_20)
	.align		4
.L_20:
        /*0074*/ 	.word	index@(.nv.constant0._Z18convolution_kernelPhS_ii)
        /*0078*/ 	.short	0x0380
        /*007a*/ 	.short	0x0018


	//----- nvinfo : EIATTR_SW_WAR
	.align		4
.L_21:
        /*007c*/ 	.byte	0x04, 0x36
        /*007e*/ 	.short	(.L_23 - .L_22)
.L_22:
        /*0080*/ 	.word	0x00000008
.L_23:


//--------------------- .nv.callgraph             --------------------------
	.section	.nv.callgraph,"",@"SHT_CUDA_CALLGRAPH"
	.align	4
	.sectionentsize	8
	.align		4
        /*0000*/ 	.word	0x00000000
	.align		4
        /*0004*/ 	.word	0xffffffff
	.align		4
        /*0008*/ 	.word	0x00000000
	.align		4
        /*000c*/ 	.word	0xfffffffe
	.align		4
        /*0010*/ 	.word	0x00000000
	.align		4
        /*0014*/ 	.word	0xfffffffd
	.align		4
        /*0018*/ 	.word	0x00000000
	.align		4
        /*001c*/ 	.word	0xfffffffc


//--------------------- .text._Z18convolution_kernelPhS_ii --------------------------
	.section	.text._Z18convolution_kernelPhS_ii,"ax",@progbits
	.align	128
        .global         _Z18convolution_kernelPhS_ii
        .type           _Z18convolution_kernelPhS_ii,@function
        .size           _Z18convolution_kernelPhS_ii,(.L_x_6 - _Z18convolution_kernelPhS_ii)
        .other          _Z18convolution_kernelPhS_ii,@"STO_CUDA_ENTRY STV_DEFAULT"
_Z18convolution_kernelPhS_ii:
.text._Z18convolution_kernelPhS_ii:
[----:B------:R-:W0:Y:S01]  /*0000*/  LDC R1, c[0x0][0x37c] ;  /* 0x0000df00ff017b82 */ /* 0x000e220000000800 */
[----:B------:R-:W1:Y:S07]  /*0010*/  S2R R3, SR_CgaCtaId ;  /* 0x0000000000037919 */ /* 0x000e6e0000008800 */
[----:B------:R-:W2:Y:S01]  /*0020*/  LDC.64 R14, c[0x0][0x390] ;  /* 0x0000e400ff0e7b82 */ /* 0x000ea20000000a00 */
[----:B------:R-:W-:Y:S01]  /*0030*/  MOV R0, 0x400 ;  /* 0x0000040000007802 */ /* 0x000fe20000000f00 */
[----:B------:R-:W-:Y:S01]  /*0040*/  IMAD.MOV.U32 R17, RZ, RZ, 0x3 ;  /* 0x00000003ff117424 */ /* 0x000fe200078e00ff */
[----:B------:R-:W3:Y:S01]  /*0050*/  S2R R4, SR_TID.Y ;  /* 0x0000000000047919 */ /* 0x000ee20000002200 */
[----:B0-----:R-:W-:Y:S01]  /*0060*/  VIADD R1, R1, 0xfffffc00 ;  /* 0xfffffc0001017836 */ /* 0x001fe20000000000 */
[----:B------:R-:W0:Y:S01]  /*0070*/  LDCU.64 UR4, c[0x0][0x358] ;  /* 0x00006b00ff0477ac */ /* 0x000e220008000a00 */
[----:B------:R-:W3:Y:S01]  /*0080*/  S2R R10, SR_CTAID.Y ;  /* 0x00000000000a7919 */ /* 0x000ee20000002600 */
[----:B------:R-:W4:Y:S01]  /*0090*/  LDCU UR8, c[0x0][0x390] ;  /* 0x00007200ff0877ac */ /* 0x000f220008000800 */
[----:B------:R-:W5:Y:S01]  /*00a0*/  S2R R5, SR_TID.X ;  /* 0x0000000000057919 */ /* 0x000f620000002100 */
[----:B------:R-:W0:Y:S01]  /*00b0*/  LDCU.64 UR6, c[0x0][0x380] ;  /* 0x00007000ff0677ac */ /* 0x000e220008000a00 */
[----:B------:R-:W5:Y:S01]  /*00c0*/  S2R R2, SR_CTAID.X ;  /* 0x0000000000027919 */ /* 0x000f620000002500 */
[----:B--2---:R-:W-:Y:S01]  /*00d0*/  VIADD R6, R14, 0xffffffff ;  /* 0xffffffff0e067836 */ /* 0x004fe20000000000 */
[----:B-1----:R-:W-:-:S02]  /*00e0*/  LEA R8, R3, R0, 0x18 ;  /* 0x0000000003087211 */ /* 0x002fc400078ec0ff */
[----:B------:R-:W1:Y:S01]  /*00f0*/  LDC R3, c[0x0][0x394] ;  /* 0x0000e500ff037b82 */ /* 0x000e620000000800 */
[----:B---3--:R-:W-:-:S04]  /*0100*/  LEA R0, R10, R4, 0x3 ;  /* 0x000000040a007211 */ /* 0x008fc800078e18ff */
[C---:B------:R-:W-:Y:S01]  /*0110*/  ISETP.GT.AND P2, PT, R0.reuse, R15, PT ;  /* 0x0000000f0000720c */ /* 0x040fe20003f44270 */
[C---:B------:R-:W-:Y:S01]  /*0120*/  IMAD R7, R0.reuse, R17, -0x3 ;  /* 0xfffffffd00077424 */ /* 0x040fe200078e0211 */
[-C--:B------:R-:W-:Y:S01]  /*0130*/  ISETP.GE.AND P1, PT, R0, R15.reuse, PT ;  /* 0x0000000f0000720c */ /* 0x080fe20003f26270 */
[----:B-----5:R-:W-:Y:S02]  /*0140*/  IMAD R21, R2, 0x8, R5 ;  /* 0x0000000802157824 */ /* 0x020fe400078e0205 */
[----:B------:R-:W-:Y:S02]  /*0150*/  VIADD R2, R0, 0xffffffff ;  /* 0xffffffff00027836 */ /* 0x000fe40000000000 */
[C---:B------:R-:W-:Y:S01]  /*0160*/  VIADD R9, R21.reuse, 0xffffffff ;  /* 0xffffffff15097836 */ /* 0x040fe20000000000 */
[CC--:B------:R-:W-:Y:S01]  /*0170*/  ISETP.GT.AND P3, PT, R21.reuse, R14.reuse, PT ;  /* 0x0000000e1500720c */ /* 0x0c0fe20003f64270 */
[CC--:B------:R-:W-:Y:S01]  /*0180*/  IMAD R19, R6.reuse, R15.reuse, R2 ;  /* 0x0000000f06137224 */ /* 0x0c0fe200078e0202 */
[-C--:B------:R-:W-:Y:S01]  /*0190*/  ISETP.LT.AND P1, PT, R21, R14.reuse, !P1 ;  /* 0x0000000e1500720c */ /* 0x080fe20004f21270 */
[-C--:B------:R-:W-:Y:S01]  /*01a0*/  IMAD R6, R6, R15.reuse, R15 ;  /* 0x0000000f06067224 */ /* 0x080fe200078e020f */
[-C--:B------:R-:W-:Y:S01]  /*01b0*/  ISETP.GT.AND P0, PT, R9, R14.reuse, PT ;  /* 0x0000000e0900720c */ /* 0x080fe20003f04270 */
[----:B------:R-:W-:Y:S01]  /*01c0*/  IMAD R11, R21, R15, RZ ;  /* 0x0000000f150b7224 */ /* 0x000fe200078e02ff */
[----:B------:R-:W-:Y:S01]  /*01d0*/  ISETP.GT.AND P5, PT, R9, R14, !P2 ;  /* 0x0000000e0900720c */ /* 0x000fe200057a4270 */
[-C--:B------:R-:W-:Y:S01]  /*01e0*/  IMAD R12, R6, R17.reuse, -0x3 ;  /* 0xfffffffd060c7424 */ /* 0x080fe200078e0211 */
[----:B------:R-:W-:Y:S01]  /*01f0*/  ISETP.NE.AND P2, PT, R0, RZ, !P2 ;  /* 0x000000ff0000720c */ /* 0x000fe20005745270 */
[----:B------:R-:W-:Y:S01]  /*0200*/  IMAD R14, R14, R17, -0x3 ;  /* 0xfffffffd0e0e7424 */ /* 0x000fe200078e0211 */
[C---:B------:R-:W-:Y:S01]  /*0210*/  IADD3 R6, PT, PT, R0.reuse, R11, RZ ;  /* 0x0000000b00067210 */ /* 0x040fe20007ffe0ff */
[----:B------:R-:W-:Y:S01]  /*0220*/  IMAD R17, R11, R17, -0x3 ;  /* 0xfffffffd0b117424 */ /* 0x000fe200078e0211 */
[----:B------:R-:W-:Y:S01]  /*0230*/  ISETP.EQ.AND P0, PT, R0, RZ, P0 ;  /* 0x000000ff0000720c */ /* 0x000fe20000702270 */
[----:B------:R-:W-:Y:S01]  /*0240*/  IMAD R0, R15, 0x3, RZ ;  /* 0x000000030f007824 */ /* 0x000fe200078e02ff */
[----:B------:R-:W-:Y:S01]  /*0250*/  ISETP.GT.AND P4, PT, R2, R15, !P3 ;  /* 0x0000000f0200720c */ /* 0x000fe20005f84270 */
[----:B------:R-:W-:Y:S01]  /*0260*/  IMAD.MOV.U32 R2, RZ, RZ, RZ ;  /* 0x000000ffff027224 */ /* 0x000fe200078e00ff */
[----:B------:R-:W-:Y:S01]  /*0270*/  ISETP.GT.AND P3, PT, R21, RZ, !P3 ;  /* 0x000000ff1500720c */ /* 0x000fe20005f64270 */
[----:B------:R-:W-:-:S02]  /*0280*/  IMAD R15, R9, R0, RZ ;  /* 0x00000000090f7224 */ /* 0x000fc400078e02ff */
[----:B------:R-:W-:Y:S01]  /*0290*/  IMAD R9, R5, 0xa, R8 ;  /* 0x0000000a05097824 */ /* 0x000fe200078e0208 */
[----:B------:R-:W-:Y:S01]  /*02a0*/  PLOP3.LUT P2, PT, P3, P2, PT, 0x80, 0x8 ;  /* 0x000000000008781c */ /* 0x000fe20001f45070 */
[----:B------:R-:W-:Y:S02]  /*02b0*/  IMAD R11, R10, 0x18, R15 ;  /* 0x000000180a0b7824 */ /* 0x000fe400078e020f */
[----:B------:R-:W-:Y:S02]  /*02c0*/  VIADD R13, R0, 0xfffffffd ;  /* 0xfffffffd000d7836 */ /* 0x000fe40000000000 */
[----:B------:R-:W-:Y:S02]  /*02d0*/  IMAD.IADD R16, R9, 0x1, R4 ;  /* 0x0000000109107824 */ /* 0x000fe400078e0204 */
[----:B------:R-:W-:Y:S02]  /*02e0*/  IMAD R6, R6, 0x3, RZ ;  /* 0x0000000306067824 */ /* 0x000fe400078e02ff */
[----:B01--4-:R-:W-:-:S07]  /*02f0*/  IMAD R0, R4, 0x3, R11 ;  /* 0x0000000304007824 */ /* 0x013fce00078e020b */
.L_x_4:
[----:B------:R-:W-:Y:S01]  /*0300*/  BSSY.RECONVERGENT B0, `(.L_x_0) ;  /* 0x0000025000007945 */ /* 0x000fe20003800200 */
[----:B0-----:R-:W-:Y:S01]  /*0310*/  @P2 IADD3 R8, PT, PT, R0, -0x3, RZ ;  /* 0xfffffffd00082810 */ /* 0x001fe20007ffe0ff */
[----:B------:R-:W-:Y:S02]  /*0320*/  @P2 IMAD.MOV.U32 R9, RZ, RZ, RZ ;  /* 0x000000ffff092224 */ /* 0x000fe400078e00ff */
[----:B------:R-:W-:Y:S05]  /*0330*/  @P2 BRA `(.L_x_1) ;  /* 0x0000000000842947 */ /* 0x000fea0003800000 */
[----:B------:R-:W0:Y:S01]  /*0340*/  S2R R8, SR_CTAID.Y ;  /* 0x0000000000087919 */ /* 0x000e220000002600 */
[----:B------:R-:W0:Y:S02]  /*0350*/  S2R R9, SR_TID.Y ;  /* 0x0000000000097919 */ /* 0x000e240000002200 */
[----:B0-----:R-:W-:-:S05]  /*0360*/  IMAD R10, R8, 0x8, R9 ;  /* 0x00000008080a7824 */ /* 0x001fca00078e0209 */
[----:B------:R-:W-:-:S04]  /*0370*/  ISETP.NE.AND P3, PT, R10, RZ, PT ;  /* 0x000000ff0a00720c */ /* 0x000fc80003f65270 */
[----:B------:R-:W-:-:S13]  /*0380*/  ISETP.GT.OR P6, PT, R21, RZ, P3 ;  /* 0x000000ff1500720c */ /* 0x000fda0001fc4670 */
[----:B------:R-:W-:Y:S01]  /*0390*/  @!P6 IMAD.MOV.U32 R8, RZ, RZ, R2 ;  /* 0x000000ffff08e224 */ /* 0x000fe200078e0002 */
[----:B------:R-:W-:Y:S01]  /*03a0*/  @!P6 MOV R9, RZ ;  /* 0x000000ff0009e202 */ /* 0x000fe20000000f00 */
[----:B------:R-:W-:Y:S06]  /*03b0*/  @!P6 BRA `(.L_x_1) ;  /* 0x000000000064e947 */ /* 0x000fec0003800000 */
[----:B------:R-:W-:-:S04]  /*03c0*/  ISETP.GT.AND P6, PT, R10, R3, PT ;  /* 0x000000030a00720c */ /* 0x000fc80003fc4270 */
[----:B------:R-:W-:-:S13]  /*03d0*/  ISETP.GT.OR P6, PT, R21, RZ, P6 ;  /* 0x000000ff1500720c */ /* 0x000fda00037c4670 */
[----:B------:R-:W-:-:S05]  /*03e0*/  @!P6 IMAD.IADD R8, R7, 0x1, R2 ;  /* 0x000000010708e824 */ /* 0x000fca00078e0202 */
[----:B------:R-:W-:Y:S01]  /*03f0*/  @!P6 SHF.R.S32.HI R9, RZ, 0x1f, R8 ;  /* 0x0000001fff09e819 */ /* 0x000fe20000011408 */
[----:B------:R-:W-:Y:S06]  /*0400*/  @!P6 BRA `(.L_x_1) ;  /* 0x000000000050e947 */ /* 0x000fec0003800000 */
[----:B------:R-:W-:-:S13]  /*0410*/  ISETP.GT.AND P6, PT, R21, RZ, PT ;  /* 0x000000ff1500720c */ /* 0x000fda0003fc4270 */
[----:B------:R-:W-:-:S05]  /*0420*/  @!P6 IMAD.IADD R8, R13, 0x1, R2 ;  /* 0x000000010d08e824 */ /* 0x000fca00078e0202 */
[----:B------:R-:W-:Y:S01]  /*0430*/  @!P6 SHF.R.S32.HI R9, RZ, 0x1f, R8 ;  /* 0x0000001fff09e819 */ /* 0x000fe20000011408 */
[----:B------:R-:W-:Y:S06]  /*0440*/  @!P6 BRA `(.L_x_1) ;  /* 0x000000000040e947 */ /* 0x000fec0003800000 */
[----:B------:R-:W-:-:S13]  /*0450*/  ISETP.GT.OR P3, PT, R21, UR8, P3 ;  /* 0x0000000815007c0c */ /* 0x000fda0009f64670 */
[----:B------:R-:W-:-:S05]  /*0460*/  @!P3 IMAD.IADD R8, R15, 0x1, R2 ;  /* 0x000000010f08b824 */ /* 0x000fca00078e0202 */
[----:B------:R-:W-:Y:S01]  /*0470*/  @!P3 SHF.R.S32.HI R9, RZ, 0x1f, R8 ;  /* 0x0000001fff09b819 */ /* 0x000fe20000011408 */
[----:B------:R-:W-:Y:S06]  /*0480*/  @!P3 BRA `(.L_x_1) ;  /* 0x000000000030b947 */ /* 0x000fec0003800000 */
[----:B------:R-:W-:-:S04]  /*0490*/  @P4 IADD3 R8, PT, PT, R17, R2, RZ ;  /* 0x0000000211084210 */ /* 0x000fc80007ffe0ff */
[----:B------:R-:W-:Y:S01]  /*04a0*/  @P4 SHF.R.S32.HI R9, RZ, 0x1f, R8 ;  /* 0x0000001fff094819 */ /* 0x000fe20000011408 */
[----:B------:R-:W-:Y:S06]  /*04b0*/  @P4 BRA `(.L_x_1) ;  /* 0x0000000000244947 */ /* 0x000fec0003800000 */
[----:B------:R-:W-:-:S05]  /*04c0*/  @P0 IMAD R8, R14, R3, R2 ;  /* 0x000000030e080224 */ /* 0x000fca00078e0202 */
[----:B------:R-:W-:Y:S01]  /*04d0*/  @P0 SHF.R.S32.HI R9, RZ, 0x1f, R8 ;  /* 0x0000001fff090819 */ /* 0x000fe20000011408 */
[----:B------:R-:W-:Y:S06]  /*04e0*/  @P0 BRA `(.L_x_1) ;  /* 0x0000000000180947 */ /* 0x000fec0003800000 */
[----:B------:R-:W-:Y:S01]  /*04f0*/  @P5 IMAD R10, R19, 0x3, R2 ;  /* 0x00000003130a5824 */ /* 0x000fe200078e0202 */
[--C-:B------:R-:W-:Y:S01]  /*0500*/  SHF.R.S32.HI R9, RZ, 0x1f, R12.reuse ;  /* 0x0000001fff097819 */ /* 0x100fe2000001140c */
[----:B------:R-:W-:Y:S02]  /*0510*/  IMAD.MOV.U32 R8, RZ, RZ, R12 ;  /* 0x000000ffff087224 */ /* 0x000fe400078e000c */
[--C-:B------:R-:W-:Y:S01]  /*0520*/  @P5 IMAD.MOV.U32 R8, RZ, RZ, R10.reuse ;  /* 0x000000ffff085224 */ /* 0x100fe200078e000a */
[----:B------:R-:W-:-:S05]  /*0530*/  @P5 SHF.R.S32.HI R11, RZ, 0x1f, R10 ;  /* 0x0000001fff0b5819 */ /* 0x000fca000001140a */
[----:B------:R-:W-:-:S07]  /*0540*/  @P5 IMAD.MOV.U32 R9, RZ, RZ, R11 ;  /* 0x000000ffff095224 */ /* 0x000fce00078e000b */
.L_x_1:
[----:B------:R-:W-:Y:S05]  /*0550*/  BSYNC.RECONVERGENT B0 ;  /* 0x0000000000007941 */ /* 0x000fea0003800200 */
.L_x_0:
[----:B------:R-:W-:-:S04]  /*0560*/  IADD3 R8, P3, PT, R8, UR6, RZ ;  /* 0x0000000608087c10 */ /* 0x000fc8000ff7e0ff */
[----:B------:R-:W-:-:S06]  /*0570*/  IADD3.X R9, PT, PT, R9, UR7, RZ, P3, !PT ;  /* 0x0000000709097c10 */ /* 0x000fcc0009ffe4ff */
[----:B------:R-:W2:Y:S01]  /*0580*/  LDG.E.U8 R9, desc[UR4][R8.64] ;  /* 0x0000000408097981 */ /* 0x000ea2000c1e1100 */
[----:B------:R-:W-:Y:S01]  /*0590*/  LOP3.LUT P3, RZ, R5, 0x3f8, R4, 0xc8, !PT ;  /* 0x000003f805ff7812 */ /* 0x000fe2000786c804 */
[----:B------:R-:W-:Y:S02]  /*05a0*/  BSSY.RECONVERGENT B0, `(.L_x_2) ;  /* 0x00004af000007945 */ /* 0x000fe40003800200 */
[----:B--2---:R0:W-:Y:S01]  /*05b0*/  STS.U8 [R16], R9 ;  /* 0x0000000910007388 */ /* 0x0041e20000000000 */
[----:B------:R-:W-:Y:S09]  /*05c0*/  BAR.SYNC.DEFER_BLOCKING 0x0 ;  /* 0x0000000000007b1d */ /* 0x000ff20000010000 */
[----:B------:R-:W-:Y:S05]  /*05d0*/  @P3 BRA `(.L_x_3) ;  /* 0x0000004800ac3947 */ /* 0x000fea0003800000 */
[----:B------:R-:W1:Y:S04]  /*05e0*/  LDS.U8 R8, [R16] ;  /* 0x0000000010087984 */ /* 0x000e680000000000 */
[----:B------:R-:W-:Y:S04]  /*05f0*/  STL.128 [R1], RZ ;  /* 0x000000ff01007387 */ /* 0x000fe80000100c00 */
[----:B------:R-:W-:Y:S04]  /*0600*/  STL.128 [R1+0x10], RZ ;  /* 0x000010ff01007387 */ /* 0x000fe80000100c00 */
[----:B------:R-:W-:Y:S04]  /*0610*/  STL.128 [R1+0x20], RZ ;  /* 0x000020ff01007387 */ /* 0x000fe80000100c00 */
[----:B------:R-:W-:Y:S04]  /*0620*/  STL.128 [R1+0x30], RZ ;  /* 0x000030ff01007387 */ /* 0x000fe80000100c00 */
[----:B------:R-:W-:Y:S04]  /*0630*/  STL.128 [R1+0x40], RZ ;  /* 0x000040ff01007387 */ /* 0x000fe80000100c00 */
[----:B------:R-:W-:Y:S04]  /*0640*/  STL.128 [R1+0x50], RZ ;  /* 0x000050ff01007387 */ /* 0x000fe80000100c00 */
[----:B------:R-:W-:Y:S04]  /*0650*/  STL.128 [R1+0x60], RZ ;  /* 0x000060ff01007387 */ /* 0x000fe80000100c00 */
[----:B------:R-:W-:Y:S04]  /*0660*/  STL.128 [R1+0x70], RZ ;  /* 0x000070ff01007387 */ /* 0x000fe80000100c00 */
[----:B------:R-:W-:Y:S01]  /*0670*/  STL.128 [R1+0x80], RZ ;  /* 0x000080ff01007387 */ /* 0x000fe20000100c00 */
[----:B-1----:R-:W-:-:S03]  /*0680*/  LEA R8, R8, R1, 0x2 ;  /* 0x0000000108087211 */ /* 0x002fc600078e10ff */
[----:B------:R-:W-:Y:S04]  /*0690*/  STL.128 [R1+0x90], RZ ;  /* 0x000090ff01007387 */ /* 0x000fe80000100c00 */
        /* <DEDUP_REMOVED lines=54> */
[----:B0-----:R-:W2:Y:S04]  /*0a00*/  LDL R9, [R8] ;  /* 0x0000000008097983 */ /* 0x001ea80000100800 */
[----:B------:R-:W0:Y:S04]  /*0a10*/  LDS.U8 R10, [R16+0x1] ;  /* 0x00000100100a7984 */ /* 0x000e280000000000 */
[----:B------:R-:W1:Y:S04]  /*0a20*/  LDS.U8 R18, [R16+0x2] ;  /* 0x0000020010127984 */ /* 0x000e680000000000 */
[----:B------:R-:W3:Y:S01]  /*0a30*/  LDS.U8 R22, [R16+0xa] ;  /* 0x00000a0010167984 */ /* 0x000ee20000000000 */
[----:B0-----:R-:W-:-:S02]  /*0a40*/  IMAD R10, R10, 0x4, R1 ;  /* 0x000000040a0a7824 */ /* 0x001fc400078e0201 */
[----:B--2---:R-:W-:-:S05]  /*0a50*/  VIADD R9, R9, 0x1 ;  /* 0x0000000109097836 */ /* 0x004fca0000000000 */
[----:B------:R0:W-:Y:S04]  /*0a60*/  STL [R8], R9 ;  /* 0x0000000908007387 */ /* 0x0001e80000100800 */
[----:B------:R-:W2:Y:S01]  /*0a70*/  LDL R11, [R10] ;  /* 0x000000000a0b7983 */ /* 0x000ea20000100800 */
[----:B-1----:R-:W-:Y:S01]  /*0a80*/  LEA R18, R18, R1, 0x2 ;  /* 0x0000000112127211 */ /* 0x002fe200078e10ff */
[----:B--2---:R-:W-:-:S05]  /*0a90*/  VIADD R11, R11, 0x1 ;  /* 0x000000010b0b7836 */ /* 0x004fca0000000000 */
[----:B------:R-:W-:Y:S04]  /*0aa0*/  STL [R10], R11 ;  /* 0x0000000b0a007387 */ /* 0x000fe80000100800 */
[----:B------:R-:W2:Y:S01]  /*0ab0*/  LDL R20, [R18] ;  /* 0x0000000012147983 */ /* 0x000ea20000100800 */
[----:B---3--:R-:W-:-:S03]  /*0ac0*/  IMAD R22, R22, 0x4, R1 ;  /* 0x0000000416167824 */ /* 0x008fc600078e0201 */
[----:B------:R-:W1:Y:S01]  /*0ad0*/  LDS.U8 R10, [R16+0xc] ;  /* 0x00000c00100a7984 */ /* 0x000e620000000000 */
[----:B--2---:R-:W-:-:S03]  /*0ae0*/  VIADD R23, R20, 0x1 ;  /* 0x0000000114177836 */ /* 0x004fc60000000000 */
[----:B------:R-:W2:Y:S04]  /*0af0*/  LDS.U8 R20, [R16+0xb] ;  /* 0x00000b0010147984 */ /* 0x000ea80000000000 */
[----:B------:R-:W-:Y:S04]  /*0b00*/  STL [R18], R23 ;  /* 0x0000001712007387 */ /* 0x000fe80000100800 */
[----:B0-----:R-:W3:Y:S01]  /*0b10*/  LDL R8, [R22] ;  /* 0x0000000016087983 */ /* 0x001ee20000100800 */
[----:B-1----:R-:W-:-:S03]  /*0b20*/  IMAD R10, R10, 0x4, R1 ;  /* 0x000000040a0a7824 */ /* 0x002fc600078e0201 */
[----:B------:R-:W0:Y:S01]  /*0b30*/  LDS.U8 R18, [R16+0x14] ;  /* 0x0000140010127984 */ /* 0x000e220000000000 */
[----:B--2---:R-:W-:Y:S01]  /*0b40*/  LEA R20, R20, R1, 0x2 ;  /* 0x0000000114147211 */ /* 0x004fe200078e10ff */
[----:B---3--:R-:W-:-:S05]  /*0b50*/  VIADD R9, R8, 0x1 ;  /* 0x0000000108097836 */ /* 0x008fca0000000000 */
[----:B------:R-:W-:Y:S04]  /*0b60*/  STL [R22], R9 ;  /* 0x0000000916007387 */ /* 0x000fe80000100800 */
[----:B------:R-:W2:Y:S01]  /*0b70*/  LDL R8, [R20] ;  /* 0x0000000014087983 */ /* 0x000ea20000100800 */
[----:B0-----:R-:W-:-:S03]  /*0b80*/  LEA R18, R18, R1, 0x2 ;  /* 0x0000000112127211 */ /* 0x001fc600078e10ff */
[----:B------:R-:W0:Y:S01]  /*0b90*/  LDS.U8 R22, [R16+0x15] ;  /* 0x0000150010167984 */ /* 0x000e220000000000 */
[----:B--2---:R-:W-:-:S05]  /*0ba0*/  VIADD R11, R8, 0x1 ;  /* 0x00000001080b7836 */ /* 0x004fca0000000000 */
[----:B------:R-:W-:Y:S04]  /*0bb0*/  STL [R20], R11 ;  /* 0x0000000b14007387 */ /* 0x000fe80000100800 */
[----:B------:R-:W2:Y:S01]  /*0bc0*/  LDL R8, [R10] ;  /* 0x000000000a087983 */ /* 0x000ea20000100800 */
[----:B0-----:R-:W-:-:S03]  /*0bd0*/  IMAD R22, R22, 0x4, R1 ;  /* 0x0000000416167824 */ /* 0x001fc600078e0201 */
[----:B------:R-:W0:Y:S01]  /*0be0*/  LDS.U8 R20, [R16+0x16] ;  /* 0x0000160010147984 */ /* 0x000e220000000000 */
[----:B--2---:R-:W-:-:S05]  /*0bf0*/  VIADD R23, R8, 0x1 ;  /* 0x0000000108177836 */ /* 0x004fca0000000000 */
[----:B------:R1:W-:Y:S04]  /*0c00*/  STL [R10], R23 ;  /* 0x000000170a007387 */ /* 0x0003e80000100800 */
[----:B------:R-:W2:Y:S02]  /*0c10*/  LDL R8, [R18] ;  /* 0x0000000012087983 */ /* 0x000ea40000100800 */
[----:B--2---:R-:W-:-:S05]  /*0c20*/  VIADD R25, R8, 0x1 ;  /* 0x0000000108197836 */ /* 0x004fca0000000000 */
[----:B------:R2:W-:Y:S04]  /*0c30*/  STL [R18], R25 ;  /* 0x0000001912007387 */ /* 0x0005e80000100800 */
[----:B------:R-:W3:Y:S01]  /*0c40*/  LDL R8, [R22] ;  /* 0x0000000016087983 */ /* 0x000ee20000100800 */
[----:B0-----:R-:W-:Y:S01]  /*0c50*/  LEA R20, R20, R1, 0x2 ;  /* 0x0000000114147211 */ /* 0x001fe200078e10ff */
[----:B---3--:R-:W-:-:S05]  /*0c60*/  VIADD R27, R8, 0x1 ;  /* 0x00000001081b7836 */ /* 0x008fca0000000000 */
[----:B------:R3:W-:Y:S04]  /*0c70*/  STL [R22], R27 ;  /* 0x0000001b16007387 */ /* 0x0007e80000100800 */
[----:B------:R-:W1:Y:S02]  /*0c80*/  LDL R8, [R20] ;  /* 0x0000000014087983 */ /* 0x000e640000100800 */
[----:B-1----:R-:W-:-:S05]  /*0c90*/  VIADD R23, R8, 0x1 ;  /* 0x0000000108177836 */ /* 0x002fca0000000000 */
[----:B------:R3:W-:Y:S04]  /*0ca0*/  STL [R20], R23 ;  /* 0x0000001714007387 */ /* 0x0007e80000100800 */
[----:B------:R-:W4:Y:S01]  /*0cb0*/  LDL.128 R8, [R1] ;  /* 0x0000000001087983 */ /* 0x000f220000100c00 */
[----:B--2---:R-:W-:Y:S01]  /*0cc0*/  IMAD.MOV.U32 R18, RZ, RZ, RZ ;  /* 0x000000ffff127224 */ /* 0x004fe200078e00ff */
[----:B----4-:R-:W-:-:S13]  /*0cd0*/  ISETP.GT.AND P3, PT, R8, 0x4, PT ;  /* 0x000000040800780c */ /* 0x010fda0003f64270 */
[----:B---3--:R-:W-:Y:S05]  /*0ce0*/  @P3 BRA `(.L_x_3) ;  /* 0x0000004000e83947 */ /* 0x008fea0003800000 */
[----:B------:R-:W-:Y:S02]  /*0cf0*/  IMAD.IADD R9, R8, 0x1, R9 ;  /* 0x0000000108097824 */ /* 0x000fe400078e0209 */
[----:B------:R-:W-:-:S03]  /*0d00*/  HFMA2 R18, -RZ, RZ, 0, 5.9604644775390625e-08 ;  /* 0x00000001ff127431 */ /* 0x000fc600000001ff */
[----:B------:R-:W-:-:S13]  /*0d10*/  ISETP.GT.AND P3, PT, R9, 0x4, PT ;  /* 0x000000040900780c */ /* 0x000fda0003f64270 */
[----:B------:R-:W-:Y:S05]  /*0d20*/  @P3 BRA `(.L_x_3) ;  /* 0x0000004000d83947 */ /* 0x000fea0003800000 */
[----:B------:R-:W-:Y:S02]  /*0d30*/  IMAD.IADD R10, R9, 0x1, R10 ;  /* 0x00000001090a7824 */ /* 0x000fe400078e020a */
[----:B------:R-:W-:-:S03]  /*0d40*/  IMAD.MOV.U32 R18, RZ, RZ, 0x2 ;  /* 0x00000002ff127424 */ /* 0x000fc600078e00ff */
[----:B------:R-:W-:-:S13]  /*0d50*/  ISETP.GT.AND P3, PT, R10, 0x4, PT ;  /* 0x000000040a00780c */ /* 0x000fda0003f64270 */
[----:B------:R-:W-:Y:S05]  /*0d60*/  @P3 BRA `(.L_x_3) ;  /* 0x0000004000c83947 */ /* 0x000fea0003800000 */
[----:B------:R-:W-:Y:S01]  /*0d70*/  IMAD.IADD R23, R10, 0x1, R11 ;  /* 0x000000010a177824 */ /* 0x000fe200078e020b */
[----:B------:R-:W-:-:S04]  /*0d80*/  MOV R18, 0x3 ;  /* 0x0000000300127802 */ /* 0x000fc80000000f00 */
[----:B------:R-:W-:-:S13]  /*0d90*/  ISETP.GT.AND P3, PT, R23, 0x4, PT ;  /* 0x000000041700780c */ /* 0x000fda0003f64270 */
[----:B------:R-:W-:Y:S05]  /*0da0*/  @P3 BRA `(.L_x_3) ;  /* 0x0000004000b83947 */ /* 0x000fea0003800000 */
[----:B------:R-:W2:Y:S01]  /*0db0*/  LDL.128 R8, [R1+0x10] ;  /* 0x0000100001087983 */ /* 0x000ea20000100c00 */
[----:B------:R-:W-:Y:S02]  /*0dc0*/  IMAD.MOV.U32 R18, RZ, RZ, 0x4 ;  /* 0x00000004ff127424 */ /* 0x000fe400078e00ff */
[----:B--2---:R-:W-:-:S05]  /*0dd0*/  IMAD.IADD R8, R23, 0x1, R8 ;  /* 0x0000000117087824 */ /* 0x004fca00078e0208 */
[----:B------:R-:W-:-:S13]  /*0de0*/  ISETP.GT.AND P3, PT, R8, 0x4, PT ;  /* 0x000000040800780c */ /* 0x000fda0003f64270 */
[----:B------:R-:W-:Y:S05]  /*0df0*/  @P3 BRA `(.L_x_3) ;  /* 0x0000004000a43947 */ /* 0x000fea0003800000 */
[----:B------:R-:W-:Y:S02]  /*0e00*/  IMAD.IADD R9, R8, 0x1, R9 ;  /* 0x0000000108097824 */ /* 0x000fe400078e0209 */
[----:B------:R-:W-:-:S03]  /*0e10*/  HFMA2 R18, -RZ, RZ, 0, 2.98023223876953125e-07 ;  /* 0x00000005ff127431 */ /* 0x000fc600000001ff */
        /* <DEDUP_REMOVED lines=16> */
[----:B------:R-:W-:-:S03]  /*0f20*/  HFMA2 R18, -RZ, RZ, 0, 5.36441802978515625e-07 ;  /* 0x00000009ff127431 */ /* 0x000fc600000001ff */
        /* <DEDUP_REMOVED lines=16> */
[----:B------:R-:W-:-:S03]  /*1030*/  HFMA2 R18, -RZ, RZ, 0, 7.74860382080078125e-07 ;  /* 0x0000000dff127431 */ /* 0x000fc600000001ff */
        /* <DEDUP_REMOVED lines=16> */
[----:B------:R-:W-:-:S03]  /*1140*/  HFMA2 R18, -RZ, RZ, 0, 1.013278961181640625e-06 ;  /* 0x00000011ff127431 */ /* 0x000fc600000001ff */
        /* <DEDUP_REMOVED lines=16> */
[----:B------:R-:W-:-:S03]  /*1250*/  HFMA2 R18, -RZ, RZ, 0, 1.251697540283203125e-06 ;  /* 0x00000015ff127431 */ /* 0x000fc600000001ff */
        /* <DEDUP_REMOVED lines=16> */
[----:B------:R-:W-:-:S03]  /*1360*/  HFMA2 R18, -RZ, RZ, 0, 1.490116119384765625e-06 ;  /* 0x00000019ff127431 */ /* 0x000fc600000001ff */
        /* <DEDUP_REMOVED lines=16> */
[----:B------:R-:W-:-:S03]  /*1470*/  HFMA2 R18, -RZ, RZ, 0, 1.728534698486328125e-06 ;  /* 0x0000001dff127431 */ /* 0x000fc600000001ff */
        /* <DEDUP_REMOVED lines=16> */
[----:B------:R-:W-:-:S03]  /*1580*/  HFMA2 R18, -RZ, RZ, 0, 1.966953277587890625e-06 ;  /* 0x00000021ff127431 */ /* 0x000fc600000001ff */
        /* <DEDUP_REMOVED lines=16> */
[----:B------:R-:W-:-:S03]  /*1690*/  HFMA2 R18, -RZ, RZ, 0, 2.205371856689453125e-06 ;  /* 0x00000025ff127431 */ /* 0x000fc600000001ff */
        /* <DEDUP_REMOVED lines=16> */
[----:B------:R-:W-:-:S03]  /*17a0*/  HFMA2 R18, -RZ, RZ, 0, 2.443790435791015625e-06 ;  /* 0x00000029ff127431 */ /* 0x000fc600000001ff */
        /* <DEDUP_REMOVED lines=16> */
[----:B------:R-:W-:-:S03]  /*18b0*/  HFMA2 R18, -RZ, RZ, 0, 2.682209014892578125e-06 ;  /* 0x0000002dff127431 */ /* 0x000fc600000001ff */
        /* <DEDUP_REMOVED lines=16> */
[----:B------:R-:W-:-:S03]  /*19c0*/  HFMA2 R18, -RZ, RZ, 0, 2.920627593994140625e-06 ;  /* 0x00000031ff127431 */ /* 0x000fc600000001ff */
        /* <DEDUP_REMOVED lines=16> */
[----:B------:R-:W-:-:S03]  /*1ad0*/  HFMA2 R18, -RZ, RZ, 0, 3.159046173095703125e-06 ;  /* 0x00000035ff127431 */ /* 0x000fc600000001ff */
        /* <DEDUP_REMOVED lines=16> */
[----:B------:R-:W-:-:S03]  /*1be0*/  HFMA2 R18, -RZ, RZ, 0, 3.397464752197265625e-06 ;  /* 0x00000039ff127431 */ /* 0x000fc600000001ff */
        /* <DEDUP_REMOVED lines=16> */
[----:B------:R-:W-:-:S03]  /*1cf0*/  HFMA2 R18, -RZ, RZ, 0, 3.635883331298828125e-06 ;  /* 0x0000003dff127431 */ /* 0x000fc600000001ff */
        /* <DEDUP_REMOVED lines=16> */
[----:B------:R-:W-:-:S03]  /*1e00*/  HFMA2 R18, -RZ, RZ, 0, 3.874301910400390625e-06 ;  /* 0x00000041ff127431 */ /* 0x000fc600000001ff */
        /* <DEDUP_REMOVED lines=16> */
[----:B------:R-:W-:-:S03]  /*1f10*/  HFMA2 R18, -RZ, RZ, 0, 4.112720489501953125e-06 ;  /* 0x00000045ff127431 */ /* 0x000fc600000001ff */
        /* <DEDUP_REMOVED lines=16> */
[----:B------:R-:W-:-:S03]  /*2020*/  HFMA2 R18, -RZ, RZ, 0, 4.351139068603515625e-06 ;  /* 0x00000049ff127431 */ /* 0x000fc600000001ff */
        /* <DEDUP_REMOVED lines=16> */
[----:B------:R-:W-:-:S03]  /*2130*/  HFMA2 R18, -RZ, RZ, 0, 4.589557647705078125e-06 ;  /* 0x0000004dff127431 */ /* 0x000fc600000001ff */
        /* <DEDUP_REMOVED lines=16> */
[----:B------:R-:W-:-:S03]  /*2240*/  HFMA2 R18, -RZ, RZ, 0, 4.827976226806640625e-06 ;  /* 0x00000051ff127431 */ /* 0x000fc600000001ff */
        /* <DEDUP_REMOVED lines=16> */
[----:B------:R-:W-:-:S03]  /*2350*/  HFMA2 R18, -RZ, RZ, 0, 5.066394805908203125e-06 ;  /* 0x00000055ff127431 */ /* 0x000fc600000001ff */
        /* <DEDUP_REMOVED lines=16> */
[----:B------:R-:W-:-:S03]  /*2460*/  HFMA2 R18, -RZ, RZ, 0, 5.304813385009765625e-06 ;  /* 0x00000059ff127431 */ /* 0x000fc600000001ff */
        /* <DEDUP_REMOVED lines=16> */
[----:B------:R-:W-:-:S03]  /*2570*/  HFMA2 R18, -RZ, RZ, 0, 5.543231964111328125e-06 ;  /* 0x0000005dff127431 */ /* 0x000fc600000001ff */
        /* <DEDUP_REMOVED lines=16> */
[----:B------:R-:W-:-:S03]  /*2680*/  HFMA2 R18, -RZ, RZ, 0, 5.781650543212890625e-06 ;  /* 0x00000061ff127431 */ /* 0x000fc600000001ff */
        /* <DEDUP_REMOVED lines=16> */
[----:B------:R-:W-:-:S03]  /*2790*/  HFMA2 R18, -RZ, RZ, 0, 6.020069122314453125e-06 ;  /* 0x00000065ff127431 */ /* 0x000fc600000001ff */
        /* <DEDUP_REMOVED lines=16> */
[----:B------:R-:W-:-:S03]  /*28a0*/  HFMA2 R18, -RZ, RZ, 0, 6.258487701416015625e-06 ;  /* 0x00000069ff127431 */ /* 0x000fc600000001ff */
        /* <DEDUP_REMOVED lines=16> */
[----:B------:R-:W-:-:S03]  /*29b0*/  HFMA2 R18, -RZ, RZ, 0, 6.496906280517578125e-06 ;  /* 0x0000006dff127431 */ /* 0x000fc600000001ff */
        /* <DEDUP_REMOVED lines=16> */
[----:B------:R-:W-:-:S03]  /*2ac0*/  HFMA2 R18, -RZ, RZ, 0, 6.735324859619140625e-06 ;  /* 0x00000071ff127431 */ /* 0x000fc600000001ff */
        /* <DEDUP_REMOVED lines=16> */
[----:B------:R-:W-:-:S03]  /*2bd0*/  HFMA2 R18, -RZ, RZ, 0, 6.973743438720703125e-06 ;  /* 0x00000075ff127431 */ /* 0x000fc600000001ff */
        /* <DEDUP_REMOVED lines=16> */
[----:B------:R-:W-:-:S03]  /*2ce0*/  HFMA2 R18, -RZ, RZ, 0, 7.212162017822265625e-06 ;  /* 0x00000079ff127431 */ /* 0x000fc600000001ff */
        /* <DEDUP_REMOVED lines=16> */
[----:B------:R-:W-:-:S03]  /*2df0*/  HFMA2 R18, -RZ, RZ, 0, 7.450580596923828125e-06 ;  /* 0x0000007dff127431 */ /* 0x000fc600000001ff */
        /* <DEDUP_REMOVED lines=16> */
[----:B------:R-:W-:-:S03]  /*2f00*/  HFMA2 R18, -RZ, RZ, 0, 7.688999176025390625e-06 ;  /* 0x00000081ff127431 */ /* 0x000fc600000001ff */
        /* <DEDUP_REMOVED lines=16> */
[----:B------:R-:W-:-:S03]  /*3010*/  HFMA2 R18, -RZ, RZ, 0, 7.927417755126953125e-06 ;  /* 0x00000085ff127431 */ /* 0x000fc600000001ff */
        /* <DEDUP_REMOVED lines=16> */
[----:B------:R-:W-:-:S03]  /*3120*/  HFMA2 R18, -RZ, RZ, 0, 8.165836334228515625e-06 ;  /* 0x00000089ff127431 */ /* 0x000fc600000001ff */
        /* <DEDUP_REMOVED lines=16> */
[----:B------:R-:W-:-:S03]  /*3230*/  HFMA2 R18, -RZ, RZ, 0, 8.404254913330078125e-06 ;  /* 0x0000008dff127431 */ /* 0x000fc600000001ff */
        /* <DEDUP_REMOVED lines=16> */
[----:B------:R-:W-:-:S03]  /*3340*/  HFMA2 R18, -RZ, RZ, 0, 8.642673492431640625e-06 ;  /* 0x00000091ff127431 */ /* 0x000fc600000001ff */
        /* <DEDUP_REMOVED lines=16> */
[----:B------:R-:W-:-:S03]  /*3450*/  HFMA2 R18, -RZ, RZ, 0, 8.881092071533203125e-06 ;  /* 0x00000095ff127431 */ /* 0x000fc600000001ff */
        /* <DEDUP_REMOVED lines=16> */
[----:B------:R-:W-:-:S03]  /*3560*/  HFMA2 R18, -RZ, RZ, 0, 9.119510650634765625e-06 ;  /* 0x00000099ff127431 */ /* 0x000fc600000001ff */
        /* <DEDUP_REMOVED lines=16> */
[----:B------:R-:W-:-:S03]  /*3670*/  HFMA2 R18, -RZ, RZ, 0, 9.357929229736328125e-06 ;  /* 0x0000009dff127431 */ /* 0x000fc600000001ff */
        /* <DEDUP_REMOVED lines=16> */
[----:B------:R-:W-:-:S03]  /*3780*/  HFMA2 R18, -RZ, RZ, 0, 9.596347808837890625e-06 ;  /* 0x000000a1ff127431 */ /* 0x000fc600000001ff */
        /* <DEDUP_REMOVED lines=16> */
[----:B------:R-:W-:-:S03]  /*3890*/  HFMA2 R18, -RZ, RZ, 0, 9.834766387939453125e-06 ;  /* 0x000000a5ff127431 */ /* 0x000fc600000001ff */
        /* <DEDUP_REMOVED lines=16> */
[----:B------:R-:W-:-:S03]  /*39a0*/  HFMA2 R18, -RZ, RZ, 0, 1.0073184967041015625e-05 ;  /* 0x000000a9ff127431 */ /* 0x000fc600000001ff */
        /* <DEDUP_REMOVED lines=16> */
[----:B------:R-:W-:-:S03]  /*3ab0*/  HFMA2 R18, -RZ, RZ, 0, 1.0311603546142578125e-05 ;  /* 0x000000adff127431 */ /* 0x000fc600000001ff */
        /* <DEDUP_REMOVED lines=16> */
[----:B------:R-:W-:-:S03]  /*3bc0*/  HFMA2 R18, -RZ, RZ, 0, 1.0550022125244140625e-05 ;  /* 0x000000b1ff127431 */ /* 0x000fc600000001ff */
        /* <DEDUP_REMOVED lines=16> */
[----:B------:R-:W-:-:S03]  /*3cd0*/  HFMA2 R18, -RZ, RZ, 0, 1.0788440704345703125e-05 ;  /* 0x000000b5ff127431 */ /* 0x000fc600000001ff */
        /* <DEDUP_REMOVED lines=16> */
[----:B------:R-:W-:-:S03]  /*3de0*/  HFMA2 R18, -RZ, RZ, 0, 1.1026859283447265625e-05 ;  /* 0x000000b9ff127431 */ /* 0x000fc600000001ff */
        /* <DEDUP_REMOVED lines=16> */
[----:B------:R-:W-:-:S03]  /*3ef0*/  HFMA2 R18, -RZ, RZ, 0, 1.1265277862548828125e-05 ;  /* 0x000000bdff127431 */ /* 0x000fc600000001ff */
        /* <DEDUP_REMOVED lines=16> */
[----:B------:R-:W-:-:S03]  /*4000*/  HFMA2 R18, -RZ, RZ, 0, 1.1503696441650390625e-05 ;  /* 0x000000c1ff127431 */ /* 0x000fc600000001ff */
        /* <DEDUP_REMOVED lines=16> */
[----:B------:R-:W-:-:S03]  /*4110*/  HFMA2 R18, -RZ, RZ, 0, 1.1742115020751953125e-05 ;  /* 0x000000c5ff127431 */ /* 0x000fc600000001ff */
        /* <DEDUP_REMOVED lines=16> */
[----:B------:R-:W-:-:S03]  /*4220*/  HFMA2 R18, -RZ, RZ, 0, 1.1980533599853515625e-05 ;  /* 0x000000c9ff127431 */ /* 0x000fc600000001ff */
        /* <DEDUP_REMOVED lines=16> */
[----:B------:R-:W-:-:S03]  /*4330*/  HFMA2 R18, -RZ, RZ, 0, 1.2218952178955078125e-05 ;  /* 0x000000cdff127431 */ /* 0x000fc600000001ff */
        /* <DEDUP_REMOVED lines=16> */
[----:B------:R-:W-:-:S03]  /*4440*/  HFMA2 R18, -RZ, RZ, 0, 1.2457370758056640625e-05 ;  /* 0x000000d1ff127431 */ /* 0x000fc600000001ff */
        /* <DEDUP_REMOVED lines=16> */
[----:B------:R-:W-:-:S03]  /*4550*/  HFMA2 R18, -RZ, RZ, 0, 1.2695789337158203125e-05 ;  /* 0x000000d5ff127431 */ /* 0x000fc600000001ff */
        /* <DEDUP_REMOVED lines=16> */
[----:B------:R-:W-:-:S03]  /*4660*/  HFMA2 R18, -RZ, RZ, 0, 1.2934207916259765625e-05 ;  /* 0x000000d9ff127431 */ /* 0x000fc600000001ff */
        /* <DEDUP_REMOVED lines=16> */
[----:B------:R-:W-:-:S03]  /*4770*/  HFMA2 R18, -RZ, RZ, 0, 1.3172626495361328125e-05 ;  /* 0x000000ddff127431 */ /* 0x000fc600000001ff */
        /* <DEDUP_REMOVED lines=16> */
[----:B------:R-:W-:-:S03]  /*4880*/  HFMA2 R18, -RZ, RZ, 0, 1.3411045074462890625e-05 ;  /* 0x000000e1ff127431 */ /* 0x000fc600000001ff */
        /* <DEDUP_REMOVED lines=16> */
[----:B------:R-:W-:-:S03]  /*4990*/  HFMA2 R18, -RZ, RZ, 0, 1.3649463653564453125e-05 ;  /* 0x000000e5ff127431 */ /* 0x000fc600000001ff */
        /* <DEDUP_REMOVED lines=16> */
[----:B------:R-:W-:-:S03]  /*4aa0*/  HFMA2 R18, -RZ, RZ, 0, 1.3887882232666015625e-05 ;  /* 0x000000e9ff127431 */ /* 0x000fc600000001ff */
        /* <DEDUP_REMOVED lines=16> */
[----:B------:R-:W-:-:S03]  /*4bb0*/  HFMA2 R18, -RZ, RZ, 0, 1.4126300811767578125e-05 ;  /* 0x000000edff127431 */ /* 0x000fc600000001ff */
[----:B------:R-:W-:-:S13]  /*4bc0*/  ISETP.GT.AND P3, PT, R9, 0x4, PT ;  /* 0x000000040900780c */ /* 0x000fda0003f64270 */
[----:B------:R-:W-:Y:S05]  /*4bd0*/  @P3 BRA `(.L_x_3) ;  /* 0x00000004002c3947 */ /* 0x000fea0003800000 */
[----:B------:R-:W-:Y:S02]  /*4be0*/  IMAD.IADD R10, R9, 0x1, R10 ;  /* 0x00000001090a7824 */ /* 0x000fe400078e020a */
[----:B------:R-:W-:-:S03]  /*4bf0*/  IMAD.MOV.U32 R18, RZ, RZ, 0xee ;  /* 0x000000eeff127424 */ /* 0x000fc600078e00ff */
[----:B------:R-:W-:-:S13]  /*4c00*/  ISETP.GT.AND P3, PT, R10, 0x4, PT ;  /* 0x000000040a00780c */ /* 0x000fda0003f64270 */
[----:B------:R-:W-:Y:S05]  /*4c10*/  @P3 BRA `(.L_x_3) ;  /* 0x00000004001c3947 */ /* 0x000fea0003800000 */
[----:B------:R-:W-:Y:S01]  /*4c20*/  IADD3 R23, PT, PT, R10, R11, RZ ;  /* 0x0000000b0a177210 */ /* 0x000fe20007ffe0ff */
[----:B------:R-:W-:-:S03]  /*4c30*/  IMAD.MOV.U32 R18, RZ, RZ, 0xef ;  /* 0x000000efff127424 */ /* 0x000fc600078e00ff */
[----:B------:R-:W-:-:S13]  /*4c40*/  ISETP.GT.AND P3, PT, R23, 0x4, PT ;  /* 0x000000041700780c */ /* 0x000fda0003f64270 */
[----:B------:R-:W-:Y:S05]  /*4c50*/  @P3 BRA `(.L_x_3) ;  /* 0x00000004000c3947 */ /* 0x000fea0003800000 */
[----:B------:R-:W2:Y:S01]  /*4c60*/  LDL.128 R8, [R1+0x3c0] ;  /* 0x0003c00001087983 */ /* 0x000ea20000100c00 */
[----:B------:R-:W-:Y:S01]  /*4c70*/  MOV R18, 0xf0 ;  /* 0x000000f000127802 */ /* 0x000fe20000000f00 */
[----:B--2---:R-:W-:-:S05]  /*4c80*/  IMAD.IADD R8, R23, 0x1, R8 ;  /* 0x0000000117087824 */ /* 0x004fca00078e0208 */
        /* <DEDUP_REMOVED lines=10> */
[----:B------:R-:W-:Y:S02]  /*4d30*/  IMAD.IADD R23, R10, 0x1, R11 ;  /* 0x000000010a177824 */ /* 0x000fe400078e020b */
[----:B------:R-:W-:-:S03]  /*4d40*/  HFMA2 R18, -RZ, RZ, 0, 1.4483928680419921875e-05 ;  /* 0x000000f3ff127431 */ /* 0x000fc600000001ff */
[----:B------:R-:W-:-:S13]  /*4d50*/  ISETP.GT.AND P3, PT, R23, 0x4, PT ;  /* 0x000000041700780c */ /* 0x000fda0003f64270 */
[----:B------:R-:W-:Y:S05]  /*4d60*/  @P3 BRA `(.L_x_3) ;  /* 0x0000000000c83947 */ /* 0x000fea0003800000 */
[----:B------:R-:W2:Y:S01]  /*4d70*/  LDL.128 R8, [R1+0x3d0] ;  /* 0x0003d00001087983 */ /* 0x000ea20000100c00 */
[----:B------:R-:W-:Y:S02]  /*4d80*/  IMAD.MOV.U32 R18, RZ, RZ, 0xf4 ;  /* 0x000000f4ff127424 */ /* 0x000fe400078e00ff */
[----:B--2---:R-:W-:-:S05]  /*4d90*/  IMAD.IADD R8, R23, 0x1, R8 ;  /* 0x0000000117087824 */ /* 0x004fca00078e0208 */
[----:B------:R-:W-:-:S13]  /*4da0*/  ISETP.GT.AND P3, PT, R8, 0x4, PT ;  /* 0x000000040800780c */ /* 0x000fda0003f64270 */
[----:B------:R-:W-:Y:S05]  /*4db0*/  @P3 BRA `(.L_x_3) ;  /* 0x0000000000b43947 */ /* 0x000fea0003800000 */
[----:B------:R-:W-:Y:S01]  /*4dc0*/  IADD3 R9, PT, PT, R8, R9, RZ ;  /* 0x0000000908097210 */ /* 0x000fe20007ffe0ff */
[----:B------:R-:W-:-:S03]  /*4dd0*/  IMAD.MOV.U32 R18, RZ, RZ, 0xf5 ;  /* 0x000000f5ff127424 */ /* 0x000fc600078e00ff */
[----:B------:R-:W-:-:S13]  /*4de0*/  ISETP.GT.AND P3, PT, R9, 0x4, PT ;  /* 0x000000040900780c */ /* 0x000fda0003f64270 */
[----:B------:R-:W-:Y:S05]  /*4df0*/  @P3 BRA `(.L_x_3) ;  /* 0x0000000000a43947 */ /* 0x000fea0003800000 */
[----:B------:R-:W-:Y:S01]  /*4e00*/  IMAD.IADD R10, R9, 0x1, R10 ;  /* 0x00000001090a7824 */ /* 0x000fe200078e020a */
[----:B------:R-:W-:-:S04]  /*4e10*/  MOV R18, 0xf6 ;  /* 0x000000f600127802 */ /* 0x000fc80000000f00 */
[----:B------:R-:W-:-:S13]  /*4e20*/  ISETP.GT.AND P3, PT, R10, 0x4, PT ;  /* 0x000000040a00780c */ /* 0x000fda0003f64270 */
[----:B------:R-:W-:Y:S05]  /*4e30*/  @P3 BRA `(.L_x_3) ;  /* 0x0000000000943947 */ /* 0x000fea0003800000 */
[----:B------:R-:W-:Y:S02]  /*4e40*/  IMAD.IADD R23, R10, 0x1, R11 ;  /* 0x000000010a177824 */ /* 0x000fe400078e020b */
[----:B------:R-:W-:-:S03]  /*4e50*/  IMAD.MOV.U32 R18, RZ, RZ, 0xf7 ;  /* 0x000000f7ff127424 */ /* 0x000fc600078e00ff */
[----:B------:R-:W-:-:S13]  /*4e60*/  ISETP.GT.AND P3, PT, R23, 0x4, PT ;  /* 0x000000041700780c */ /* 0x000fda0003f64270 */
[----:B------:R-:W-:Y:S05]  /*4e70*/  @P3 BRA `(.L_x_3) ;  /* 0x0000000000843947 */ /* 0x000fea0003800000 */
[----:B------:R-:W2:Y:S01]  /*4e80*/  LDL.128 R8, [R1+0x3e0] ;  /* 0x0003e00001087983 */ /* 0x000ea20000100c00 */
[----:B------:R-:W-:Y:S01]  /*4e90*/  IMAD.MOV.U32 R18, RZ, RZ, 0xf8 ;  /* 0x000000f8ff127424 */ /* 0x000fe200078e00ff */
[----:B--2---:R-:W-:-:S04]  /*4ea0*/  IADD3 R8, PT, PT, R23, R8, RZ ;  /* 0x0000000817087210 */ /* 0x004fc80007ffe0ff */
[----:B------:R-:W-:-:S13]  /*4eb0*/  ISETP.GT.AND P3, PT, R8, 0x4, PT ;  /* 0x000000040800780c */ /* 0x000fda0003f64270 */
[----:B------:R-:W-:Y:S05]  /*4ec0*/  @P3 BRA `(.L_x_3) ;  /* 0x0000000000703947 */ /* 0x000fea0003800000 */
[----:B------:R-:W-:Y:S02]  /*4ed0*/  IMAD.IADD R9, R8, 0x1, R9 ;  /* 0x0000000108097824 */ /* 0x000fe400078e0209 */
[----:B------:R-:W-:-:S03]  /*4ee0*/  HFMA2 R18, -RZ, RZ, 0, 1.4841556549072265625e-05 ;  /* 0x000000f9ff127431 */ /* 0x000fc600000001ff */
        /* <DEDUP_REMOVED lines=22> */
[----:B------:R-:W-:Y:S01]  /*5050*/  @!P6 IMAD.IADD R11, R10, 0x1, R11 ;  /* 0x000000010a0be824 */ /* 0x000fe200078e020b */
[----:B------:R-:W-:-:S04]  /*5060*/  @!P6 MOV R8, 0xff ;  /* 0x000000ff0008e802 */ /* 0x000fc80000000f00 */
[----:B------:R-:W-:-:S04]  /*5070*/  @!P6 ISETP.GT.AND P3, PT, R11, 0x4, PT ;  /* 0x000000040b00e80c */ /* 0x000fc80003f64270 */
[----:B------:R-:W-:-:S09]  /*5080*/  @!P6 SEL R18, R8, 0x100, P3 ;  /* 0x000001000812e807 */ /* 0x000fd20001800000 */
.L_x_3:
[----:B------:R-:W-:Y:S05]  /*5090*/  BSYNC.RECONVERGENT B0 ;  /* 0x0000000000007941 */ /* 0x000fea0003800200 */
.L_x_2:
[----:B0-----:R-:W0:Y:S01]  /*50a0*/  @P1 LDC.64 R8, c[0x0][0x388] ;  /* 0x0000e200ff081b82 */ /* 0x001e220000000a00 */
[----:B------:R-:W-:Y:S01]  /*50b0*/  VIADD R2, R2, 0x1 ;  /* 0x0000000102027836 */ /* 0x000fe20000000000 */
[----:B------:R-:W-:Y:S01]  /*50c0*/  IADD3 R0, PT, PT, R0, 0x1, RZ ;  /* 0x0000000100007810 */ /* 0x000fe20007ffe0ff */
[----:B------:R-:W-:Y:S01]  /*50d0*/  VIADD R12, R12, 0x1 ;  /* 0x000000010c0c7836 */ /* 0x000fe20000000000 */
[----:B0-----:R-:W-:-:S04]  /*50e0*/  @P1 IADD3 R8, P3, PT, R6, R8, RZ ;  /* 0x0000000806081210 */ /* 0x001fc80007f7e0ff */
[C---:B------:R-:W-:Y:S01]  /*50f0*/  @P1 LEA.HI.X.SX32 R9, R6.reuse, R9, 0x1, P3 ;  /* 0x0000000906091211 */ /* 0x040fe200018f0eff */
[----:B------:R-:W-:Y:S01]  /*5100*/  VIADD R6, R6, 0x1 ;  /* 0x0000000106067836 */ /* 0x000fe20000000000 */
[----:B------:R-:W-:-:S03]  /*5110*/  ISETP.NE.AND P3, PT, R2, 0x3, PT ;  /* 0x000000030200780c */ /* 0x000fc60003f65270 */
[----:B------:R0:W-:Y:S01]  /*5120*/  @P1 STG.E.U8 desc[UR4][R8.64], R18 ;  /* 0x0000001208001986 */ /* 0x0001e2000c101104 */
[----:B------:R-:W-:Y:S09]  /*5130*/  BAR.SYNC.DEFER_BLOCKING 0x0 ;  /* 0x0000000000007b1d */ /* 0x000ff20000010000 */
[----:B------:R-:W-:Y:S05]  /*5140*/  @P3 BRA `(.L_x_4) ;  /* 0xffffffb0006c3947 */ /* 0x000fea000383ffff */
[----:B------:R-:W-:Y:S05]  /*5150*/  EXIT ;  /* 0x000000000000794d */ /* 0x000fea0003800000 */
.L_x_5:
[----:B------:R-:W-:-:S00]  /*5160*/  BRA `(.L_x_5) ;  /* 0xfffffffc00fc7947 */ /* 0x000fc0000383ffff */
[----:B------:R-:W-:-:S00]  /*5170*/  NOP ;  /* 0x0000000000007918 */ /* 0x000fc00000000000 */
        /* <DEDUP_REMOVED lines=8> */
.L_x_6:


//--------------------- .nv.shared._Z18convolution_kernelPhS_ii --------------------------
	.section	.nv.shared._Z18convolution_kernelPhS_ii,"aw",@nobits
	.sectionflags	@""
.nv.shared._Z18convolution_kernelPhS_ii:
	.zero		1124


//--------------------- .nv.shared.reserved.0     --------------------------
	.section	.nv.shared.reserved.0,"aw",@nobits
	.weak		__nv_reservedSMEM_offset_0_alias
	.size		__nv_reservedSMEM_offset_0_alias, 0, 64
	.other		__nv_reservedSMEM_offset_0_alias,@"STO_CUDA_RESERVED_SHARED STV_DEFAULT"
__nv_reservedSMEM_offset_0_alias:
	.zero		0
	.zero		64


//--------------------- .nv.constant0._Z18convolution_kernelPhS_ii --------------------------
	.section	.nv.constant0._Z18convolution_kernelPhS_ii,"a",@progbits
	.sectionflags	@""
	.align	4
.nv.constant0._Z18convolution_kernelPhS_ii:
	.zero		920


//--------------------- SYMBOLS --------------------------

	.type		.nv.reservedSmem.offset0,@object
	.size		.nv.reservedSmem.offset0,0x4
	.type		.nv.reservedSmem.cap,@object
	.size		.nv.reservedSmem.cap,0x4
